// auto-generated by cutlass_sweep.gemm — config: {"arch": "sm_100", "cluster_m": 4, "cluster_n": 4, "dtype": "int8", "dtype_b": "int8", "layout": "nt", "stages": 0, "tile_k": 128, "tile_m": 256, "tile_n": 128}
#include "cutlass/cutlass.h"
#include "cutlass/gemm/collective/collective_builder.hpp"
#include "cutlass/gemm/device/gemm_universal_adapter.h"
#include "cutlass/gemm/kernel/gemm_universal.hpp"
#include "cutlass/epilogue/collective/collective_builder.hpp"

using ElemA = int8_t;
using ElemB = int8_t;
using ElemCD = int8_t;
using Acc  = int32_t;
using TileShape    = cute::Shape<cute::_256, cute::_128, cute::_128>;
using ClusterShape = cute::Shape<cute::_4, cute::_4, cute::_1>;

using CollectiveEpilogue = typename cutlass::epilogue::collective::CollectiveBuilder<
    cutlass::arch::Sm100, cutlass::arch::OpClassTensorOp,
    TileShape, ClusterShape,
    cutlass::epilogue::collective::EpilogueTileAuto,
    Acc, Acc,
    ElemCD, cutlass::layout::RowMajor, 128 / cutlass::sizeof_bits<ElemCD>::value,
    ElemCD, cutlass::layout::RowMajor, 128 / cutlass::sizeof_bits<ElemCD>::value,
    cutlass::epilogue::collective::EpilogueScheduleAuto
  >::CollectiveOp;

using CollectiveMainloop = typename cutlass::gemm::collective::CollectiveBuilder<
    cutlass::arch::Sm100, cutlass::arch::OpClassTensorOp,
    ElemA, cutlass::layout::RowMajor, 128 / cutlass::sizeof_bits<ElemA>::value,
    ElemB, cutlass::layout::ColumnMajor, 128 / cutlass::sizeof_bits<ElemB>::value,
    Acc,
    TileShape, ClusterShape,
    cutlass::gemm::collective::StageCountAutoCarveout<static_cast<int>(sizeof(typename CollectiveEpilogue::SharedStorage))>,
    cutlass::gemm::collective::KernelScheduleAuto
  >::CollectiveOp;

using GemmKernel = cutlass::gemm::kernel::GemmUniversal<
    cute::Shape<int,int,int,int>,
    CollectiveMainloop,
    CollectiveEpilogue
>;
using Gemm = cutlass::gemm::device::GemmUniversalAdapter<GemmKernel>;

// Force the device kernel symbol into the cubin without needing a host main.
auto* _anchor = &cutlass::device_kernel<GemmKernel>;


// ===== COMPILED SASS (sm_100a) =====

	.target	sm_100a

	.elftype	@"ET_EXEC"


//--------------------- .note.nv.tkinfo           --------------------------
	.section	.note.nv.tkinfo,"",@"SHT_NOTE"
	.sectionflags	@"SHF_NOTE_NV_TKINFO"
	.tkinfo
        /*0018*/ 	.word	0x00000002
        /*0030*/ 	.string	""
        /*0030*/ 	.string	"ptxas"
        /*0030*/ 	.string	"Cuda compilation tools, release 13.0, V13.0.88"
        /*0030*/ 	.string	"Build cuda_13.0.r13.0/compiler.36424714_0"
        /*0030*/ 	.string	"-arch sm_100a -m 64 "



//--------------------- .note.nv.cuinfo           --------------------------
	.section	.note.nv.cuinfo,"",@"SHT_NOTE"
	.sectionflags	@"SHF_NOTE_NV_CUINFO"
        /*0018*/ 	.short	0x0002
        /*001a*/ 	.short	0x0064
        /*001c*/ 	.short	0x0082
	.zero		2


//--------------------- .nv.info                  --------------------------
	.section	.nv.info,"",@"SHT_CUDA_INFO"
	.align	4


	//----- nvinfo : EIATTR_REGCOUNT
	.align		4
        /*0000*/ 	.byte	0x04, 0x2f
        /*0002*/ 	.short	(.L_19 - .L_18)
	.align		4
.L_18:
        /*0004*/ 	.word	index@(_ZN7cutlass13device_kernelINS_4gemm6kernel13GemmUniversalIN4cute5tupleIJiiiiEEENS1_10collective13CollectiveMmaINS1_35MainloopSm100TmaUmmaWarpSpecializedILi8ELi2ELi4ENS5_IJNS4_1CILi4EEESB_NSA_ILi1EEEEEEEENS5_IJNSA_ILi256EEENSA_ILi128EEESG_EEEaNS5_IJlSC_lEEEaSI_NS4_8TiledMMAINS4_8MMA_AtomIJNS4_21SM100_MMA_S8_2x1SM_SSIaaiLi256ELi128ELNS4_4UMMA5MajorE0ELSN_0ELNSM_8SaturateE0EEEEEENS4_6LayoutINS5_IJSC_SC_SC_EEENS5_IJNSA_ILi0EEEST_ST_EEEEENS5_IJNS4_10UnderscoreESW_SW_EEEEENS4_28SM100_TMA_2SM_LOAD_MULTICASTENS4_14ComposedLayoutINS4_7SwizzleILi3ELi4ELi3EEENS4_18smem_ptr_flag_bitsILi8EEENSR_INS5_IJNSA_ILi8EEESG_EEENS5_IJSG_SC_EEEEEEEvNS4_8identityESZ_S19_vS1A_EENS_8epilogue10collective18CollectiveEpilogueINS1C_23Sm100TmaWarpSpecializedILi2ELi2ELi64ELb0ELb0EEEJNS5_IJSG_SG_SG_EEENS5_IJNSR_ISG_SC_EENSR_INSA_ILi64EEESC_EEEEEaSI_aSI_NS1C_6fusion15FusionCallbacksIS1G_NS1M_17LinearCombinationIaiaiLNS_15FloatRoundStyleE2EEES1H_S1L_JEEENS4_5SM1004TMEM4LOAD26SM100_TMEM_LOAD_32dp32b64xENS4_13SM90_TMA_LOADENS10_INS11_ILi2ELi4ELi3EEES14_NSR_INS5_IJS15_S1J_EEENS5_IJS1J_SC_EEEEEEENS4_39AutoVectorizingCopyWithAssumedAlignmentILi128EEENS4_14SM90_TMA_STOREES21_S23_S23_EEEvvEEEEvNT_6ParamsE)
        /*0008*/ 	.word	0x000000a4


	//----- nvinfo : EIATTR_FRAME_SIZE
	.align		4
.L_19:
        /*000c*/ 	.byte	0x04, 0x11
        /*000e*/ 	.short	(.L_21 - .L_20)
	.align		4
.L_20:
        /*0010*/ 	.word	index@($__internal_2_$__cuda_sm10x_tcgen05_guardrail_trap_unallocated_columns_being_dealloced)
        /*0014*/ 	.word	0x00000000


	//----- nvinfo : EIATTR_FRAME_SIZE
	.align		4
.L_21:
        /*0018*/ 	.byte	0x04, 0x11
        /*001a*/ 	.short	(.L_23 - .L_22)
	.align		4
.L_22:
        /*001c*/ 	.word	index@($__internal_1_$__cuda_sm10x_tcgen05_guardrail_trap_phase_invalid_during_alloc)
        /*0020*/ 	.word	0x00000000


	//----- nvinfo : EIATTR_FRAME_SIZE
	.align		4
.L_23:
        /*0024*/ 	.byte	0x04, 0x11
        /*0026*/ 	.short	(.L_25 - .L_24)
	.align		4
.L_24:
        /*0028*/ 	.word	index@($__internal_0_$__cuda_sm10x_tcgen05_guardrail_trap_col_being_dealloced_not_returned_by_alloc)
        /*002c*/ 	.word	0x00000000


	//----- nvinfo : EIATTR_FRAME_SIZE
	.align		4
.L_25:
        /*0030*/ 	.byte	0x04, 0x11
        /*0032*/ 	.short	(.L_27 - .L_26)
	.align		4
.L_26:
        /*0034*/ 	.word	index@(_ZN7cutlass13device_kernelINS_4gemm6kernel13GemmUniversalIN4cute5tupleIJiiiiEEENS1_10collective13CollectiveMmaINS1_35MainloopSm100TmaUmmaWarpSpecializedILi8ELi2ELi4ENS5_IJNS4_1CILi4EEESB_NSA_ILi1EEEEEEEENS5_IJNSA_ILi256EEENSA_ILi128EEESG_EEEaNS5_IJlSC_lEEEaSI_NS4_8TiledMMAINS4_8MMA_AtomIJNS4_21SM100_MMA_S8_2x1SM_SSIaaiLi256ELi128ELNS4_4UMMA5MajorE0ELSN_0ELNSM_8SaturateE0EEEEEENS4_6LayoutINS5_IJSC_SC_SC_EEENS5_IJNSA_ILi0EEEST_ST_EEEEENS5_IJNS4_10UnderscoreESW_SW_EEEEENS4_28SM100_TMA_2SM_LOAD_MULTICASTENS4_14ComposedLayoutINS4_7SwizzleILi3ELi4ELi3EEENS4_18smem_ptr_flag_bitsILi8EEENSR_INS5_IJNSA_ILi8EEESG_EEENS5_IJSG_SC_EEEEEEEvNS4_8identityESZ_S19_vS1A_EENS_8epilogue10collective18CollectiveEpilogueINS1C_23Sm100TmaWarpSpecializedILi2ELi2ELi64ELb0ELb0EEEJNS5_IJSG_SG_SG_EEENS5_IJNSR_ISG_SC_EENSR_INSA_ILi64EEESC_EEEEEaSI_aSI_NS1C_6fusion15FusionCallbacksIS1G_NS1M_17LinearCombinationIaiaiLNS_15FloatRoundStyleE2EEES1H_S1L_JEEENS4_5SM1004TMEM4LOAD26SM100_TMEM_LOAD_32dp32b64xENS4_13SM90_TMA_LOADENS10_INS11_ILi2ELi4ELi3EEES14_NSR_INS5_IJS15_S1J_EEENS5_IJS1J_SC_EEEEEEENS4_39AutoVectorizingCopyWithAssumedAlignmentILi128EEENS4_14SM90_TMA_STOREES21_S23_S23_EEEvvEEEEvNT_6ParamsE)
        /*0038*/ 	.word	0x00000000


	//----- nvinfo : EIATTR_MIN_STACK_SIZE
	.align		4
.L_27:
        /*003c*/ 	.byte	0x04, 0x12
        /*003e*/ 	.short	(.L_29 - .L_28)
	.align		4
.L_28:
        /*0040*/ 	.word	index@(_ZN7cutlass13device_kernelINS_4gemm6kernel13GemmUniversalIN4cute5tupleIJiiiiEEENS1_10collective13CollectiveMmaINS1_35MainloopSm100TmaUmmaWarpSpecializedILi8ELi2ELi4ENS5_IJNS4_1CILi4EEESB_NSA_ILi1EEEEEEEENS5_IJNSA_ILi256EEENSA_ILi128EEESG_EEEaNS5_IJlSC_lEEEaSI_NS4_8TiledMMAINS4_8MMA_AtomIJNS4_21SM100_MMA_S8_2x1SM_SSIaaiLi256ELi128ELNS4_4UMMA5MajorE0ELSN_0ELNSM_8SaturateE0EEEEEENS4_6LayoutINS5_IJSC_SC_SC_EEENS5_IJNSA_ILi0EEEST_ST_EEEEENS5_IJNS4_10UnderscoreESW_SW_EEEEENS4_28SM100_TMA_2SM_LOAD_MULTICASTENS4_14ComposedLayoutINS4_7SwizzleILi3ELi4ELi3EEENS4_18smem_ptr_flag_bitsILi8EEENSR_INS5_IJNSA_ILi8EEESG_EEENS5_IJSG_SC_EEEEEEEvNS4_8identityESZ_S19_vS1A_EENS_8epilogue10collective18CollectiveEpilogueINS1C_23Sm100TmaWarpSpecializedILi2ELi2ELi64ELb0ELb0EEEJNS5_IJSG_SG_SG_EEENS5_IJNSR_ISG_SC_EENSR_INSA_ILi64EEESC_EEEEEaSI_aSI_NS1C_6fusion15FusionCallbacksIS1G_NS1M_17LinearCombinationIaiaiLNS_15FloatRoundStyleE2EEES1H_S1L_JEEENS4_5SM1004TMEM4LOAD26SM100_TMEM_LOAD_32dp32b64xENS4_13SM90_TMA_LOADENS10_INS11_ILi2ELi4ELi3EEES14_NSR_INS5_IJS15_S1J_EEENS5_IJS1J_SC_EEEEEEENS4_39AutoVectorizingCopyWithAssumedAlignmentILi128EEENS4_14SM90_TMA_STOREES21_S23_S23_EEEvvEEEEvNT_6ParamsE)
        /*0044*/ 	.word	0x00000000
.L_29:


//--------------------- .nv.compat                --------------------------
	.section	.nv.compat,"",@"SHT_CUDA_COMPAT_INFO"
	.align	4
        /*0000*/ 	.byte	0x02, 0x09, 0x01, 0x00, 0x02, 0x02, 0x03, 0x00, 0x02, 0x05, 0x06, 0x00, 0x03, 0x07, 0x01, 0x01
        /*0010*/ 	.byte	0x02, 0x03, 0x01, 0x00, 0x02, 0x06, 0x01, 0x00, 0x04, 0x0b, 0x08, 0x00, 0x01, 0x00, 0x00, 0x00
        /*0020*/ 	.byte	0x00, 0x00, 0x00, 0x00


//--------------------- .nv.info._ZN7cutlass13device_kernelINS_4gemm6kernel13GemmUniversalIN4cute5tupleIJiiiiEEENS1_10collective13CollectiveMmaINS1_35MainloopSm100TmaUmmaWarpSpecializedILi8ELi2ELi4ENS5_IJNS4_1CILi4EEESB_NSA_ILi1EEEEEEEENS5_IJNSA_ILi256EEENSA_ILi128EEESG_EEEaNS5_IJlSC_lEEEaSI_NS4_8TiledMMAINS4_8MMA_AtomIJNS4_21SM100_MMA_S8_2x1SM_SSIaaiLi256ELi128ELNS4_4UMMA5MajorE0ELSN_0ELNSM_8SaturateE0EEEEEENS4_6LayoutINS5_IJSC_SC_SC_EEENS5_IJNSA_ILi0EEEST_ST_EEEEENS5_IJNS4_10UnderscoreESW_SW_EEEEENS4_28SM100_TMA_2SM_LOAD_MULTICASTENS4_14ComposedLayoutINS4_7SwizzleILi3ELi4ELi3EEENS4_18smem_ptr_flag_bitsILi8EEENSR_INS5_IJNSA_ILi8EEESG_EEENS5_IJSG_SC_EEEEEEEvNS4_8identityESZ_S19_vS1A_EENS_8epilogue10collective18CollectiveEpilogueINS1C_23Sm100TmaWarpSpecializedILi2ELi2ELi64ELb0ELb0EEEJNS5_IJSG_SG_SG_EEENS5_IJNSR_ISG_SC_EENSR_INSA_ILi64EEESC_EEEEEaSI_aSI_NS1C_6fusion15FusionCallbacksIS1G_NS1M_17LinearCombinationIaiaiLNS_15FloatRoundStyleE2EEES1H_S1L_JEEENS4_5SM1004TMEM4LOAD26SM100_TMEM_LOAD_32dp32b64xENS4_13SM90_TMA_LOADENS10_INS11_ILi2ELi4ELi3EEES14_NSR_INS5_IJS15_S1J_EEENS5_IJS1J_SC_EEEEEEENS4_39AutoVectorizingCopyWithAssumedAlignmentILi128EEENS4_14SM90_TMA_STOREES21_S23_S23_EEEvvEEEEvNT_6ParamsE --------------------------
	.section	.nv.info._ZN7cutlass13device_kernelINS_4gemm6kernel13GemmUniversalIN4cute5tupleIJiiiiEEENS1_10collective13CollectiveMmaINS1_35MainloopSm100TmaUmmaWarpSpecializedILi8ELi2ELi4ENS5_IJNS4_1CILi4EEESB_NSA_ILi1EEEEEEEENS5_IJNSA_ILi256EEENSA_ILi128EEESG_EEEaNS5_IJlSC_lEEEaSI_NS4_8TiledMMAINS4_8MMA_AtomIJNS4_21SM100_MMA_S8_2x1SM_SSIaaiLi256ELi128ELNS4_4UMMA5MajorE0ELSN_0ELNSM_8SaturateE0EEEEEENS4_6LayoutINS5_IJSC_SC_SC_EEENS5_IJNSA_ILi0EEEST_ST_EEEEENS5_IJNS4_10UnderscoreESW_SW_EEEEENS4_28SM100_TMA_2SM_LOAD_MULTICASTENS4_14ComposedLayoutINS4_7SwizzleILi3ELi4ELi3EEENS4_18smem_ptr_flag_bitsILi8EEENSR_INS5_IJNSA_ILi8EEESG_EEENS5_IJSG_SC_EEEEEEEvNS4_8identityESZ_S19_vS1A_EENS_8epilogue10collective18CollectiveEpilogueINS1C_23Sm100TmaWarpSpecializedILi2ELi2ELi64ELb0ELb0EEEJNS5_IJSG_SG_SG_EEENS5_IJNSR_ISG_SC_EENSR_INSA_ILi64EEESC_EEEEEaSI_aSI_NS1C_6fusion15FusionCallbacksIS1G_NS1M_17LinearCombinationIaiaiLNS_15FloatRoundStyleE2EEES1H_S1L_JEEENS4_5SM1004TMEM4LOAD26SM100_TMEM_LOAD_32dp32b64xENS4_13SM90_TMA_LOADENS10_INS11_ILi2ELi4ELi3EEES14_NSR_INS5_IJS15_S1J_EEENS5_IJS1J_SC_EEEEEEENS4_39AutoVectorizingCopyWithAssumedAlignmentILi128EEENS4_14SM90_TMA_STOREES21_S23_S23_EEEvvEEEEvNT_6ParamsE,"",@"SHT_CUDA_INFO"
	.sectionflags	@""
	.align	4


	//----- nvinfo : EIATTR_CUDA_API_VERSION
	.align		4
        /*0000*/ 	.byte	0x04, 0x37
        /*0002*/ 	.short	(.L_31 - .L_30)
.L_30:
        /*0004*/ 	.word	0x00000082


	//----- nvinfo : EIATTR_KPARAM_INFO
	.align		4
.L_31:
        /*0008*/ 	.byte	0x04, 0x17
        /*000a*/ 	.short	(.L_33 - .L_32)
.L_32:
        /*000c*/ 	.word	0x00000000
        /*0010*/ 	.short	0x0000
        /*0012*/ 	.short	0x0000
        /*0014*/ 	.byte	0x00, 0xf0, 0x01, 0x20


	//----- nvinfo : EIATTR_AT_ENTRY_FRAGMENTS
	.align		4
.L_33:
        /*0018*/ 	.byte	0x04, 0x4f
        /*001a*/ 	.short	(.L_35 - .L_34)


	//   ....[0]....
.L_34:
        /*001c*/ 	.word	0x00000007


	//----- nvinfo : EIATTR_RESERVED_SMEM_USED
	.align		4
.L_35:
        /*0020*/ 	.byte	0x01, 0x41
	.zero		2


	//----- nvinfo : EIATTR_SPARSE_MMA_MASK
	.align		4
        /*0024*/ 	.byte	0x03, 0x50
        /*0026*/ 	.short	0x0000


	//----- nvinfo : EIATTR_TCGEN05_2CTA_USED
	.align		4
        /*0028*/ 	.byte	0x01, 0x52
	.zero		2


	//----- nvinfo : EIATTR_MAXREG_COUNT
	.align		4
        /*002c*/ 	.byte	0x03, 0x1b
        /*002e*/ 	.short	0x00ff


	//----- nvinfo : EIATTR_NUM_BARRIERS
	.align		4
        /*0030*/ 	.byte	0x02, 0x4c
        /*0032*/ 	.byte	0x07
	.zero		1


	//----- nvinfo : EIATTR_EXTERNS
	.align		4
        /*0034*/ 	.byte	0x04, 0x0f
        /*0036*/ 	.short	(.L_37 - .L_36)


	//   ....[0]....
	.align		4
.L_36:
        /*0038*/ 	.word	index@(__assertfail)


	//----- nvinfo : EIATTR_MERCURY_ISA_VERSION
	.align		4
.L_37:
        /*003c*/ 	.byte	0x03, 0x5f
        /*003e*/ 	.short	0x0101


	//----- nvinfo : EIATTR_INT_WARP_WIDE_INSTR_OFFSETS
	.align		4
        /*0040*/ 	.byte	0x04, 0x31
        /*0042*/ 	.short	(.L_39 - .L_38)


	//   ....[0]....
.L_38:
        /*0044*/ 	.word	0x00000da0


	//   ....[1]....
        /*0048*/ 	.word	0x00000e40


	//   ....[2]....
        /*004c*/ 	.word	0x000047f0


	//   ....[3]....
        /*0050*/ 	.word	0x00004810


	//   ....[4]....
        /*0054*/ 	.word	0x00004840


	//   ....[5]....
        /*0058*/ 	.word	0x00005360


	//   ....[6]....
        /*005c*/ 	.word	0x000053d0


	//   ....[7]....
        /*0060*/ 	.word	0x000054b0


	//   ....[8]....
        /*0064*/ 	.word	0x00005560


	//----- nvinfo : EIATTR_COOP_GROUP_MASK_REGIDS
	.align		4
.L_39:
        /*0068*/ 	.byte	0x04, 0x29
        /*006a*/ 	.short	(.L_41 - .L_40)


	//   ....[0]....
.L_40:
        /*006c*/ 	.word	0xffffffff


	//   ....[1]....
        /*0070*/ 	.word	0xffffffff


	//   ....[2]....
        /*0074*/ 	.word	0xffffffff


	//   ....[3]....
        /*0078*/ 	.word	0xffffffff


	//   ....[4]....
        /*007c*/ 	.word	0xffffffff


	//   ....[5]....
        /*0080*/ 	.word	0xffffffff


	//   ....[6]....
        /*0084*/ 	.word	0xffffffff


	//   ....[7]....
        /*0088*/ 	.word	0xffffffff


	//   ....[8]....
        /*008c*/ 	.word	0xffffffff


	//   ....[9]....
        /*0090*/ 	.word	0xffffffff


	//   ....[10]....
        /*0094*/ 	.word	0xffffffff


	//   ....[11]....
        /*0098*/ 	.word	0xffffffff


	//   ....[12]....
        /*009c*/ 	.word	0xffffffff


	//   ....[13]....
        /*00a0*/ 	.word	0xffffffff


	//----- nvinfo : EIATTR_COOP_GROUP_INSTR_OFFSETS
	.align		4
.L_41:
        /*00a4*/ 	.byte	0x04, 0x28
        /*00a6*/ 	.short	(.L_43 - .L_42)


	//   ....[0]....
.L_42:
        /*00a8*/ 	.word	0x000000b0


	//   ....[1]....
        /*00ac*/ 	.word	0x00000510


	//   ....[2]....
        /*00b0*/ 	.word	0x00000750


	//   ....[3]....
        /*00b4*/ 	.word	0x000008a0


	//   ....[4]....
        /*00b8*/ 	.word	0x00000990


	//   ....[5]....
        /*00bc*/ 	.word	0x00000af0


	//   ....[6]....
        /*00c0*/ 	.word	0x00000c80


	//   ....[7]....
        /*00c4*/ 	.word	0x00000ec0


	//   ....[8]....
        /*00c8*/ 	.word	0x000024f0


	//   ....[9]....
        /*00cc*/ 	.word	0x000035d0


	//   ....[10]....
        /*00d0*/ 	.word	0x00003aa0


	//   ....[11]....
        /*00d4*/ 	.word	0x00003ad0


	//   ....[12]....
        /*00d8*/ 	.word	0x000046f0


	//   ....[13]....
        /*00dc*/ 	.word	0x00004900


	//----- nvinfo : EIATTR_VRC_CTA_INIT_COUNT
	.align		4
.L_43:
        /*00e0*/ 	.byte	0x02, 0x4a
        /*00e2*/ 	.byte	0x80
	.zero		1


	//----- nvinfo : EIATTR_SYSCALL_OFFSETS
	.align		4
        /*00e4*/ 	.byte	0x04, 0x46
        /*00e6*/ 	.short	(.L_45 - .L_44)


	//   ....[0]....
.L_44:
        /*00e8*/ 	.word	0x00006150


	//   ....[1]....
        /*00ec*/ 	.word	0x00006290


	//   ....[2]....
        /*00f0*/ 	.word	0x00006ae0


	//   ....[3]....
        /*00f4*/ 	.word	0x000080e0


	//----- nvinfo : EIATTR_MBARRIER_INSTR_OFFSETS
	.align		4
.L_45:
        /*00f8*/ 	.byte	0x04, 0x39
        /*00fa*/ 	.short	(.L_47 - .L_46)


	//   ....[0]....
.L_46:
        /*00fc*/ 	.word	0x00000640
        /*0100*/ 	.word	0x000000ff
        /*0104*/ 	.word	0x00000000
        /*0108*/ 	.short	0x0100
        /*010a*/ 	.byte	0x04
	.zero		1


	//   ....[1]....
        /*010c*/ 	.word	0x00000650
        /*0110*/ 	.word	0x000000ff
        /*0114*/ 	.word	0x00000040
        /*0118*/ 	.short	0x0100
        /*011a*/ 	.byte	0x04
	.zero		1


	//   ....[2]....
        /*011c*/ 	.word	0x00000660
        /*0120*/ 	.word	0x000000ff
        /*0124*/ 	.word	0x00000008
        /*0128*/ 	.short	0x0100
        /*012a*/ 	.byte	0x04
	.zero		1


	//   ....[3]....
        /*012c*/ 	.word	0x00000670
        /*0130*/ 	.word	0x000000ff
        /*0134*/ 	.word	0x00000048
        /*0138*/ 	.short	0x0100
        /*013a*/ 	.byte	0x04
	.zero		1


	//   ....[4]....
        /*013c*/ 	.word	0x00000680
        /*0140*/ 	.word	0x000000ff
        /*0144*/ 	.word	0x00000010
        /*0148*/ 	.short	0x0100
        /*014a*/ 	.byte	0x04
	.zero		1


	//   ....[5]....
        /*014c*/ 	.word	0x00000690
        /*0150*/ 	.word	0x000000ff
        /*0154*/ 	.word	0x00000050
        /*0158*/ 	.short	0x0100
        /*015a*/ 	.byte	0x04
	.zero		1


	//   ....[6]....
        /*015c*/ 	.word	0x000006a0
        /*0160*/ 	.word	0x000000ff
        /*0164*/ 	.word	0x00000018
        /*0168*/ 	.short	0x0100
        /*016a*/ 	.byte	0x04
	.zero		1


	//   ....[7]....
        /*016c*/ 	.word	0x000006b0
        /*0170*/ 	.word	0x000000ff
        /*0174*/ 	.word	0x00000058
        /*0178*/ 	.short	0x0100
        /*017a*/ 	.byte	0x04
	.zero		1


	//   ....[8]....
        /*017c*/ 	.word	0x000006c0
        /*0180*/ 	.word	0x000000ff
        /*0184*/ 	.word	0x00000020
        /*0188*/ 	.short	0x0100
        /*018a*/ 	.byte	0x04
	.zero		1


	//   ....[9]....
        /*018c*/ 	.word	0x000006d0
        /*0190*/ 	.word	0x000000ff
        /*0194*/ 	.word	0x00000060
        /*0198*/ 	.short	0x0100
        /*019a*/ 	.byte	0x04
	.zero		1


	//   ....[10]....
        /*019c*/ 	.word	0x000006e0
        /*01a0*/ 	.word	0x000000ff
        /*01a4*/ 	.word	0x00000028
        /*01a8*/ 	.short	0x0100
        /*01aa*/ 	.byte	0x04
	.zero		1


	//   ....[11]....
        /*01ac*/ 	.word	0x000006f0
        /*01b0*/ 	.word	0x000000ff
        /*01b4*/ 	.word	0x00000068
        /*01b8*/ 	.short	0x0100
        /*01ba*/ 	.byte	0x04
	.zero		1


	//   ....[12]....
        /*01bc*/ 	.word	0x00000700
        /*01c0*/ 	.word	0x000000ff
        /*01c4*/ 	.word	0x00000030
        /*01c8*/ 	.short	0x0100
        /*01ca*/ 	.byte	0x04
	.zero		1


	//   ....[13]....
        /*01cc*/ 	.word	0x00000710
        /*01d0*/ 	.word	0x000000ff
        /*01d4*/ 	.word	0x00000070
        /*01d8*/ 	.short	0x0100
        /*01da*/ 	.byte	0x04
	.zero		1


	//   ....[14]....
        /*01dc*/ 	.word	0x00000720
        /*01e0*/ 	.word	0x000000ff
        /*01e4*/ 	.word	0x00000038
        /*01e8*/ 	.short	0x0100
        /*01ea*/ 	.byte	0x04
	.zero		1


	//   ....[15]....
        /*01ec*/ 	.word	0x00000730
        /*01f0*/ 	.word	0x000000ff
        /*01f4*/ 	.word	0x00000078
        /*01f8*/ 	.short	0x0100
        /*01fa*/ 	.byte	0x04
	.zero		1


	//   ....[16]....
        /*01fc*/ 	.word	0x00000850
        /*0200*/ 	.word	0x000000ff
        /*0204*/ 	.word	0x00000080
        /*0208*/ 	.short	0x0100
        /*020a*/ 	.byte	0x04
	.zero		1


	//   ....[17]....
        /*020c*/ 	.word	0x00000860
        /*0210*/ 	.word	0x000000ff
        /*0214*/ 	.word	0x00000090
        /*0218*/ 	.short	0x0100
        /*021a*/ 	.byte	0x04
	.zero		1


	//   ....[18]....
        /*021c*/ 	.word	0x00000870
        /*0220*/ 	.word	0x000000ff
        /*0224*/ 	.word	0x00000088
        /*0228*/ 	.short	0x0100
        /*022a*/ 	.byte	0x04
	.zero		1


	//   ....[19]....
        /*022c*/ 	.word	0x00000880
        /*0230*/ 	.word	0x000000ff
        /*0234*/ 	.word	0x00000098
        /*0238*/ 	.short	0x0100
        /*023a*/ 	.byte	0x04
	.zero		1


	//   ....[20]....
        /*023c*/ 	.word	0x00000960
        /*0240*/ 	.word	0x000000ff
        /*0244*/ 	.word	0x000000a0
        /*0248*/ 	.short	0x0100
        /*024a*/ 	.byte	0x06
	.zero		1


	//   ....[21]....
        /*024c*/ 	.word	0x00000970
        /*0250*/ 	.word	0x000000ff
        /*0254*/ 	.word	0x000000a8
        /*0258*/ 	.short	0x0100
        /*025a*/ 	.byte	0x06
	.zero		1


	//   ....[22]....
        /*025c*/ 	.word	0x00000aa0
        /*0260*/ 	.word	0x000000ff
        /*0264*/ 	.word	0x000000b0
        /*0268*/ 	.short	0x0100
        /*026a*/ 	.byte	0x06
	.zero		1


	//   ....[23]....
        /*026c*/ 	.word	0x00000ab0
        /*0270*/ 	.word	0x000000ff
        /*0274*/ 	.word	0x000000c0
        /*0278*/ 	.short	0x0100
        /*027a*/ 	.byte	0x06
	.zero		1


	//   ....[24]....
        /*027c*/ 	.word	0x00000ac0
        /*0280*/ 	.word	0x000000ff
        /*0284*/ 	.word	0x000000b8
        /*0288*/ 	.short	0x0100
        /*028a*/ 	.byte	0x06
	.zero		1


	//   ....[25]....
        /*028c*/ 	.word	0x00000ad0
        /*0290*/ 	.word	0x000000ff
        /*0294*/ 	.word	0x000000c8
        /*0298*/ 	.short	0x0100
        /*029a*/ 	.byte	0x06
	.zero		1


	//   ....[26]....
        /*029c*/ 	.word	0x00000bf0
        /*02a0*/ 	.word	0x000000ff
        /*02a4*/ 	.word	0x000000d0
        /*02a8*/ 	.short	0x0100
        /*02aa*/ 	.byte	0x04
	.zero		1


	//   ....[27]....
        /*02ac*/ 	.word	0x00000c00
        /*02b0*/ 	.word	0x000000ff
        /*02b4*/ 	.word	0x000000f0
        /*02b8*/ 	.short	0x0100
        /*02ba*/ 	.byte	0x04
	.zero		1


	//   ....[28]....
        /*02bc*/ 	.word	0x00000c10
        /*02c0*/ 	.word	0x000000ff
        /*02c4*/ 	.word	0x000000d8
        /*02c8*/ 	.short	0x0100
        /*02ca*/ 	.byte	0x04
	.zero		1


	//   ....[29]....
        /*02cc*/ 	.word	0x00000c20
        /*02d0*/ 	.word	0x000000ff
        /*02d4*/ 	.word	0x000000f8
        /*02d8*/ 	.short	0x0100
        /*02da*/ 	.byte	0x04
	.zero		1


	//   ....[30]....
        /*02dc*/ 	.word	0x00000c30
        /*02e0*/ 	.word	0x000000ff
        /*02e4*/ 	.word	0x000000e0
        /*02e8*/ 	.short	0x0100
        /*02ea*/ 	.byte	0x04
	.zero		1


	//   ....[31]....
        /*02ec*/ 	.word	0x00000c40
        /*02f0*/ 	.word	0x000000ff
        /*02f4*/ 	.word	0x00000100
        /*02f8*/ 	.short	0x0100
        /*02fa*/ 	.byte	0x04
	.zero		1


	//   ....[32]....
        /*02fc*/ 	.word	0x00000c50
        /*0300*/ 	.word	0x000000ff
        /*0304*/ 	.word	0x000000e8
        /*0308*/ 	.short	0x0100
        /*030a*/ 	.byte	0x04
	.zero		1


	//   ....[33]....
        /*030c*/ 	.word	0x00000c60
        /*0310*/ 	.word	0x000000ff
        /*0314*/ 	.word	0x00000108
        /*0318*/ 	.short	0x0100
        /*031a*/ 	.byte	0x04
	.zero		1


	//   ....[34]....
        /*031c*/ 	.word	0x00000d50
        /*0320*/ 	.word	0x000000ff
        /*0324*/ 	.word	0x00000110
        /*0328*/ 	.short	0x0100
        /*032a*/ 	.byte	0x04
	.zero		1


	//   ....[35]....
        /*032c*/ 	.word	0x00000d60
        /*0330*/ 	.word	0x000000ff
        /*0334*/ 	.word	0x00000120
        /*0338*/ 	.short	0x0100
        /*033a*/ 	.byte	0x04
	.zero		1


	//   ....[36]....
        /*033c*/ 	.word	0x00000d70
        /*0340*/ 	.word	0x000000ff
        /*0344*/ 	.word	0x00000118
        /*0348*/ 	.short	0x0100
        /*034a*/ 	.byte	0x04
	.zero		1


	//   ....[37]....
        /*034c*/ 	.word	0x00000d80
        /*0350*/ 	.word	0x000000ff
        /*0354*/ 	.word	0x00000128
        /*0358*/ 	.short	0x0100
        /*035a*/ 	.byte	0x04
	.zero		1


	//   ....[38]....
        /*035c*/ 	.word	0x00000e80
        /*0360*/ 	.word	0x000000ff
        /*0364*/ 	.word	0x00000130
        /*0368*/ 	.short	0x0100
        /*036a*/ 	.byte	0x06
	.zero		1


	//   ....[39]....
        /*036c*/ 	.word	0x00001cf0
        /*0370*/ 	.word	0x00000003
        /*0374*/ 	.word	0x00000120
        /*0378*/ 	.short	0x010a
        /*037a*/ 	.byte	0xff
	.zero		1


	//   ....[40]....
        /*037c*/ 	.word	0x00001d20
        /*0380*/ 	.word	0x00000003
        /*0384*/ 	.word	0x00000110
        /*0388*/ 	.short	0x0101
        /*038a*/ 	.byte	0xff
	.zero		1


	//   ....[41]....
        /*038c*/ 	.word	0x00001de0
        /*0390*/ 	.word	0x000000ff
        /*0394*/ 	.word	0x00000040
        /*0398*/ 	.short	0x010a
        /*039a*/ 	.byte	0x04
	.zero		1


	//   ....[42]....
        /*039c*/ 	.word	0x00001eb0
        /*03a0*/ 	.word	0x000000ff
        /*03a4*/ 	.word	0x00000040
        /*03a8*/ 	.short	0x010a
        /*03aa*/ 	.byte	0x21
	.zero		1


	//   ....[43]....
        /*03ac*/ 	.word	0x00002060
        /*03b0*/ 	.word	0x000000ff
        /*03b4*/ 	.word	0x00000040
        /*03b8*/ 	.short	0x010a
        /*03ba*/ 	.byte	0x07
	.zero		1


	//   ....[44]....
        /*03bc*/ 	.word	0x00002180
        /*03c0*/ 	.word	0x000000ff
        /*03c4*/ 	.word	0x000000a8
        /*03c8*/ 	.short	0x0101
        /*03ca*/ 	.byte	0x06
	.zero		1


	//   ....[45]....
        /*03cc*/ 	.word	0x000021a0
        /*03d0*/ 	.word	0x000000ff
        /*03d4*/ 	.word	0x00000040
        /*03d8*/ 	.short	0x010a
        /*03da*/ 	.byte	0x04
	.zero		1


	//   ....[46]....
        /*03dc*/ 	.word	0x00002220
        /*03e0*/ 	.word	0x000000ff
        /*03e4*/ 	.word	0x00000040
        /*03e8*/ 	.short	0x010a
        /*03ea*/ 	.byte	0x11
	.zero		1


	//   ....[47]....
        /*03ec*/ 	.word	0x000023b0
        /*03f0*/ 	.word	0x000000ff
        /*03f4*/ 	.word	0x00000040
        /*03f8*/ 	.short	0x010a
        /*03fa*/ 	.byte	0x08
	.zero		1


	//   ....[48]....
        /*03fc*/ 	.word	0x00002520
        /*0400*/ 	.word	0x00000003
        /*0404*/ 	.word	0x000000b0
        /*0408*/ 	.short	0x010a
        /*040a*/ 	.byte	0xff
	.zero		1


	//   ....[49]....
        /*040c*/ 	.word	0x00002670
        /*0410*/ 	.word	0x00000000
        /*0414*/ 	.word	0x00000000
        /*0418*/ 	.short	0x0101
        /*041a*/ 	.byte	0xff
	.zero		1


	//   ....[50]....
        /*041c*/ 	.word	0x00002c10
        /*0420*/ 	.word	0x000000ff
        /*0424*/ 	.word	0x00000000
        /*0428*/ 	.short	0x010a
        /*042a*/ 	.byte	0x04
	.zero		1


	//   ....[51]....
        /*042c*/ 	.word	0x00002ca0
        /*0430*/ 	.word	0x000000ff
        /*0434*/ 	.word	0x00000000
        /*0438*/ 	.short	0x010a
        /*043a*/ 	.byte	0x05
	.zero		1


	//   ....[52]....
        /*043c*/ 	.word	0x00002d30
        /*0440*/ 	.word	0x000000ff
        /*0444*/ 	.word	0x00000000
        /*0448*/ 	.short	0x010a
        /*044a*/ 	.byte	0x05
	.zero		1


	//   ....[53]....
        /*044c*/ 	.word	0x00002dc0
        /*0450*/ 	.word	0x000000ff
        /*0454*/ 	.word	0x00000000
        /*0458*/ 	.short	0x010a
        /*045a*/ 	.byte	0x05
	.zero		1


	//   ....[54]....
        /*045c*/ 	.word	0x00002e50
        /*0460*/ 	.word	0x000000ff
        /*0464*/ 	.word	0x00000000
        /*0468*/ 	.short	0x010a
        /*046a*/ 	.byte	0x05
	.zero		1


	//   ....[55]....
        /*046c*/ 	.word	0x00002ee0
        /*0470*/ 	.word	0x000000ff
        /*0474*/ 	.word	0x00000000
        /*0478*/ 	.short	0x010a
        /*047a*/ 	.byte	0x05
	.zero		1


	//   ....[56]....
        /*047c*/ 	.word	0x00002f70
        /*0480*/ 	.word	0x000000ff
        /*0484*/ 	.word	0x00000000
        /*0488*/ 	.short	0x010a
        /*048a*/ 	.byte	0x05
	.zero		1


	//   ....[57]....
        /*048c*/ 	.word	0x00003010
        /*0490*/ 	.word	0x00000000
        /*0494*/ 	.word	0x00000000
        /*0498*/ 	.short	0x010a
        /*049a*/ 	.byte	0xff
	.zero		1


	//   ....[58]....
        /*049c*/ 	.word	0x00003130
        /*04a0*/ 	.word	0x00000002
        /*04a4*/ 	.word	0x00000110
        /*04a8*/ 	.short	0x010a
        /*04aa*/ 	.byte	0xff
	.zero		1


	//   ....[59]....
        /*04ac*/ 	.word	0x00003190
        /*04b0*/ 	.word	0x00000004
        /*04b4*/ 	.word	0x00000000
        /*04b8*/ 	.short	0x0101
        /*04ba*/ 	.byte	0xff
	.zero		1


	//   ....[60]....
        /*04bc*/ 	.word	0x000031b0
        /*04c0*/ 	.word	0x000000ff
        /*04c4*/ 	.word	0x000000c0
        /*04c8*/ 	.short	0x010a
        /*04ca*/ 	.byte	0x04
	.zero		1


	//   ....[61]....
        /*04cc*/ 	.word	0x000032d0
        /*04d0*/ 	.word	0x00000002
        /*04d4*/ 	.word	0x000000b0
        /*04d8*/ 	.short	0x010a
        /*04da*/ 	.byte	0xff
	.zero		1


	//   ....[62]....
        /*04dc*/ 	.word	0x000033e0
        /*04e0*/ 	.word	0x00000002
        /*04e4*/ 	.word	0x00000000
        /*04e8*/ 	.short	0x0101
        /*04ea*/ 	.byte	0xff
	.zero		1


	//   ....[63]....
        /*04ec*/ 	.word	0x00003470
        /*04f0*/ 	.word	0x000000ff
        /*04f4*/ 	.word	0x000000c0
        /*04f8*/ 	.short	0x0106
        /*04fa*/ 	.byte	0x04
	.zero		1


	//   ....[64]....
        /*04fc*/ 	.word	0x00003490
        /*0500*/ 	.word	0x000000ff
        /*0504*/ 	.word	0x000000c0
        /*0508*/ 	.short	0x010a
        /*050a*/ 	.byte	0x04
	.zero		1


	//   ....[65]....
        /*050c*/ 	.word	0x00003520
        /*0510*/ 	.word	0x000000ff
        /*0514*/ 	.word	0x000000c0
        /*0518*/ 	.short	0x0106
        /*051a*/ 	.byte	0x07
	.zero		1


	//   ....[66]....
        /*051c*/ 	.word	0x00003560
        /*0520*/ 	.word	0x00000000
        /*0524*/ 	.word	0x000000c0
        /*0528*/ 	.short	0x010a
        /*052a*/ 	.byte	0xff
	.zero		1


	//   ....[67]....
        /*052c*/ 	.word	0x000037a0
        /*0530*/ 	.word	0x000000ff
        /*0534*/ 	.word	0x00000008
        /*0538*/ 	.short	0x010a
        /*053a*/ 	.byte	0x05
	.zero		1


	//   ....[68]....
        /*053c*/ 	.word	0x000037c0
        /*0540*/ 	.word	0x000000ff
        /*0544*/ 	.word	0x00000008
        /*0548*/ 	.short	0x010a
        /*054a*/ 	.byte	0x05
	.zero		1


	//   ....[69]....
        /*054c*/ 	.word	0x00003950
        /*0550*/ 	.word	0x000000ff
        /*0554*/ 	.word	0x00000008
        /*0558*/ 	.short	0x010a
        /*055a*/ 	.byte	0x05
	.zero		1


	//   ....[70]....
        /*055c*/ 	.word	0x00003970
        /*0560*/ 	.word	0x000000ff
        /*0564*/ 	.word	0x00000008
        /*0568*/ 	.short	0x010a
        /*056a*/ 	.byte	0x05
	.zero		1


	//   ....[71]....
        /*056c*/ 	.word	0x00003a30
        /*0570*/ 	.word	0x000000ff
        /*0574*/ 	.word	0x00000000
        /*0578*/ 	.short	0x0101
        /*057a*/ 	.byte	0x04
	.zero		1


	//   ....[72]....
        /*057c*/ 	.word	0x00003d70
        /*0580*/ 	.word	0x00000000
        /*0584*/ 	.word	0x000000b0
        /*0588*/ 	.short	0x010a
        /*058a*/ 	.byte	0xff
	.zero		1


	//   ....[73]....
        /*058c*/ 	.word	0x00003e30
        /*0590*/ 	.word	0x00000000
        /*0594*/ 	.word	0x00000000
        /*0598*/ 	.short	0x0101
        /*059a*/ 	.byte	0xff
	.zero		1


	//   ....[74]....
        /*059c*/ 	.word	0x00003ef0
        /*05a0*/ 	.word	0x000000ff
        /*05a4*/ 	.word	0x00000000
        /*05a8*/ 	.short	0x010a
        /*05aa*/ 	.byte	0x04
	.zero		1


	//   ....[75]....
        /*05ac*/ 	.word	0x00003f00
        /*05b0*/ 	.word	0x000000ff
        /*05b4*/ 	.word	0x000000f0
        /*05b8*/ 	.short	0x010a
        /*05ba*/ 	.byte	0x1f
	.zero		1


	//   ....[76]....
        /*05bc*/ 	.word	0x00003fb0
        /*05c0*/ 	.word	0x000000ff
        /*05c4*/ 	.word	0x00000000
        /*05c8*/ 	.short	0x010a
        /*05ca*/ 	.byte	0x05
	.zero		1


	//   ....[77]....
        /*05cc*/ 	.word	0x000040e0
        /*05d0*/ 	.word	0x000000ff
        /*05d4*/ 	.word	0x00000000
        /*05d8*/ 	.short	0x010a
        /*05da*/ 	.byte	0x04
	.zero		1


	//   ....[78]....
        /*05dc*/ 	.word	0x000043e0
        /*05e0*/ 	.word	0x000000ff
        /*05e4*/ 	.word	0x00000000
        /*05e8*/ 	.short	0x010a
        /*05ea*/ 	.byte	0x04
	.zero		1


	//   ....[79]....
        /*05ec*/ 	.word	0x00004470
        /*05f0*/ 	.word	0x000000ff
        /*05f4*/ 	.word	0x00000000
        /*05f8*/ 	.short	0x010a
        /*05fa*/ 	.byte	0x05
	.zero		1


	//   ....[80]....
        /*05fc*/ 	.word	0x00004500
        /*0600*/ 	.word	0x000000ff
        /*0604*/ 	.word	0x00000000
        /*0608*/ 	.short	0x010a
        /*060a*/ 	.byte	0x05
	.zero		1


	//   ....[81]....
        /*060c*/ 	.word	0x000045a0
        /*0610*/ 	.word	0x00000000
        /*0614*/ 	.word	0x00000000
        /*0618*/ 	.short	0x010a
        /*061a*/ 	.byte	0xff
	.zero		1


	//   ....[82]....
        /*061c*/ 	.word	0x000045e0
        /*0620*/ 	.word	0x00000000
        /*0624*/ 	.word	0x00000000
        /*0628*/ 	.short	0x010a
        /*062a*/ 	.byte	0xff
	.zero		1


	//   ....[83]....
        /*062c*/ 	.word	0x00004650
        /*0630*/ 	.word	0x000000ff
        /*0634*/ 	.word	0x00000000
        /*0638*/ 	.short	0x0101
        /*063a*/ 	.byte	0x04
	.zero		1


	//   ....[84]....
        /*063c*/ 	.word	0x00004690
        /*0640*/ 	.word	0x000000ff
        /*0644*/ 	.word	0x00000130
        /*0648*/ 	.short	0x010a
        /*064a*/ 	.byte	0x1a
	.zero		1


	//   ....[85]....
        /*064c*/ 	.word	0x000046e0
        /*0650*/ 	.word	0x000000ff
        /*0654*/ 	.word	0x00000000
        /*0658*/ 	.short	0x0101
        /*065a*/ 	.byte	0x04
	.zero		1


	//   ....[86]....
        /*065c*/ 	.word	0x00004b60
        /*0660*/ 	.word	0x0000000c
        /*0664*/ 	.word	0x000000b0
        /*0668*/ 	.short	0x010a
        /*066a*/ 	.byte	0xff
	.zero		1


	//   ....[87]....
        /*066c*/ 	.word	0x00004cd0
        /*0670*/ 	.word	0x00000000
        /*0674*/ 	.word	0x00000000
        /*0678*/ 	.short	0x0101
        /*067a*/ 	.byte	0xff
	.zero		1


	//   ....[88]....
        /*067c*/ 	.word	0x00005160
        /*0680*/ 	.word	0x000000ff
        /*0684*/ 	.word	0x000000a8
        /*0688*/ 	.short	0x010a
        /*068a*/ 	.byte	0x15
	.zero		1


	//   ....[89]....
        /*068c*/ 	.word	0x000052e0
        /*0690*/ 	.word	0x000000ff
        /*0694*/ 	.word	0x00000090
        /*0698*/ 	.short	0x010a
        /*069a*/ 	.byte	0x15
	.zero		1


	//   ....[90]....
        /*069c*/ 	.word	0x00005460
        /*06a0*/ 	.word	0x000000ff
        /*06a4*/ 	.word	0x00000080
        /*06a8*/ 	.short	0x010b
        /*06aa*/ 	.byte	0x15
	.zero		1


	//   ....[91]....
        /*06ac*/ 	.word	0x00005470
        /*06b0*/ 	.word	0x000000ff
        /*06b4*/ 	.word	0x00000000
        /*06b8*/ 	.short	0x0101
        /*06ba*/ 	.byte	0x06
	.zero		1


	//   ....[92]....
        /*06bc*/ 	.word	0x00005480
        /*06c0*/ 	.word	0x000000ff
        /*06c4*/ 	.word	0x00000098
        /*06c8*/ 	.short	0x010a
        /*06ca*/ 	.byte	0x15
	.zero		1


	//   ....[93]....
        /*06cc*/ 	.word	0x00005660
        /*06d0*/ 	.word	0x000000ff
        /*06d4*/ 	.word	0x00000088
        /*06d8*/ 	.short	0x010b
        /*06da*/ 	.byte	0x15
	.zero		1


	//   ....[94]....
        /*06dc*/ 	.word	0x00005670
        /*06e0*/ 	.word	0x000000ff
        /*06e4*/ 	.word	0x00000000
        /*06e8*/ 	.short	0x0101
        /*06ea*/ 	.byte	0x21
	.zero		1


	//   ....[95]....
        /*06ec*/ 	.word	0x000056a0
        /*06f0*/ 	.word	0x000000ff
        /*06f4*/ 	.word	0x00000090
        /*06f8*/ 	.short	0x010a
        /*06fa*/ 	.byte	0x15
	.zero		1


	//   ....[96]....
        /*06fc*/ 	.word	0x000056e0
        /*0700*/ 	.word	0x00000000
        /*0704*/ 	.word	0x00000098
        /*0708*/ 	.short	0x010a
        /*070a*/ 	.byte	0xff
	.zero		1


	//   ....[97]....
        /*070c*/ 	.word	0x00005a00
        /*0710*/ 	.word	0x00000003
        /*0714*/ 	.word	0x000000b0
        /*0718*/ 	.short	0x010a
        /*071a*/ 	.byte	0xff
	.zero		1


	//   ....[98]....
        /*071c*/ 	.word	0x00005b80
        /*0720*/ 	.word	0x00000000
        /*0724*/ 	.word	0x00000000
        /*0728*/ 	.short	0x0101
        /*072a*/ 	.byte	0xff
	.zero		1


	//   ....[99]....
        /*072c*/ 	.word	0x000066a0
        /*0730*/ 	.word	0x00000003
        /*0734*/ 	.word	0x00000080
        /*0738*/ 	.short	0x010a
        /*073a*/ 	.byte	0xff
	.zero		1


	//   ....[100]....
        /*073c*/ 	.word	0x000066c0
        /*0740*/ 	.word	0x00000092
        /*0744*/ 	.word	0x000000d0
        /*0748*/ 	.short	0x010a
        /*074a*/ 	.byte	0xff
	.zero		1


	//   ....[101]....
        /*074c*/ 	.word	0x00006800
        /*0750*/ 	.word	0x00000003
        /*0754*/ 	.word	0x00000080
        /*0758*/ 	.short	0x010a
        /*075a*/ 	.byte	0xff
	.zero		1


	//   ....[102]....
        /*075c*/ 	.word	0x00006960
        /*0760*/ 	.word	0x00000000
        /*0764*/ 	.word	0x00000000
        /*0768*/ 	.short	0x0101
        /*076a*/ 	.byte	0xff
	.zero		1


	//   ....[103]....
        /*076c*/ 	.word	0x000069c0
        /*0770*/ 	.word	0x00000092
        /*0774*/ 	.word	0x000000d0
        /*0778*/ 	.short	0x010a
        /*077a*/ 	.byte	0xff
	.zero		1


	//   ....[104]....
        /*077c*/ 	.word	0x00007d50
        /*0780*/ 	.word	0x00000072
        /*0784*/ 	.word	0x00000080
        /*0788*/ 	.short	0x010a
        /*078a*/ 	.byte	0xff
	.zero		1


	//   ....[105]....
        /*078c*/ 	.word	0x00007e20
        /*0790*/ 	.word	0x00000072
        /*0794*/ 	.word	0x00000080
        /*0798*/ 	.short	0x010a
        /*079a*/ 	.byte	0xff
	.zero		1


	//   ....[106]....
        /*079c*/ 	.word	0x00007f60
        /*07a0*/ 	.word	0x00000003
        /*07a4*/ 	.word	0x00000000
        /*07a8*/ 	.short	0x0101
        /*07aa*/ 	.byte	0xff
	.zero		1


	//   ....[107]....
        /*07ac*/ 	.word	0x00008240
        /*07b0*/ 	.word	0x00000092
        /*07b4*/ 	.word	0x00000000
        /*07b8*/ 	.short	0x0101
        /*07ba*/ 	.byte	0xff
	.zero		1


	//   ....[108]....
        /*07bc*/ 	.word	0x000094e0
        /*07c0*/ 	.word	0x00000003
        /*07c4*/ 	.word	0x00000120
        /*07c8*/ 	.short	0x010a
        /*07ca*/ 	.byte	0xff
	.zero		1


	//   ....[109]....
        /*07cc*/ 	.word	0x00009540
        /*07d0*/ 	.word	0x00000000
        /*07d4*/ 	.word	0x00000040
        /*07d8*/ 	.short	0x010a
        /*07da*/ 	.byte	0xff
	.zero		1


	//   ....[110]....
        /*07dc*/ 	.word	0x000095a0
        /*07e0*/ 	.word	0x00000000
        /*07e4*/ 	.word	0x00000040
        /*07e8*/ 	.short	0x010a
        /*07ea*/ 	.byte	0xff
	.zero		1


	//   ....[111]....
        /*07ec*/ 	.word	0x000095f0
        /*07f0*/ 	.word	0x00000003
        /*07f4*/ 	.word	0x000000b0
        /*07f8*/ 	.short	0x010a
        /*07fa*/ 	.byte	0xff
	.zero		1


	//   ....[112]....
        /*07fc*/ 	.word	0x00009650
        /*0800*/ 	.word	0x00000000
        /*0804*/ 	.word	0x00000000
        /*0808*/ 	.short	0x010a
        /*080a*/ 	.byte	0xff
	.zero		1


	//   ....[113]....
        /*080c*/ 	.word	0x000096b0
        /*0810*/ 	.word	0x00000000
        /*0814*/ 	.word	0x00000000
        /*0818*/ 	.short	0x010a
        /*081a*/ 	.byte	0xff
	.zero		1


	//   ....[114]....
        /*081c*/ 	.word	0x00009710
        /*0820*/ 	.word	0x00000000
        /*0824*/ 	.word	0x00000000
        /*0828*/ 	.short	0x010a
        /*082a*/ 	.byte	0xff
	.zero		1


	//   ....[115]....
        /*082c*/ 	.word	0x00009770
        /*0830*/ 	.word	0x00000000
        /*0834*/ 	.word	0x00000000
        /*0838*/ 	.short	0x010a
        /*083a*/ 	.byte	0xff
	.zero		1


	//   ....[116]....
        /*083c*/ 	.word	0x000097d0
        /*0840*/ 	.word	0x00000000
        /*0844*/ 	.word	0x00000000
        /*0848*/ 	.short	0x010a
        /*084a*/ 	.byte	0xff
	.zero		1


	//   ....[117]....
        /*084c*/ 	.word	0x00009830
        /*0850*/ 	.word	0x00000000
        /*0854*/ 	.word	0x00000000
        /*0858*/ 	.short	0x010a
        /*085a*/ 	.byte	0xff
	.zero		1


	//   ....[118]....
        /*085c*/ 	.word	0x00009890
        /*0860*/ 	.word	0x00000000
        /*0864*/ 	.word	0x00000000
        /*0868*/ 	.short	0x010a
        /*086a*/ 	.byte	0xff
	.zero		1


	//   ....[119]....
        /*086c*/ 	.word	0x000098e0
        /*0870*/ 	.word	0x00000002
        /*0874*/ 	.word	0x00000110
        /*0878*/ 	.short	0x010a
        /*087a*/ 	.byte	0xff
	.zero		1


	//   ....[120]....
        /*087c*/ 	.word	0x00009940
        /*0880*/ 	.word	0x00000002
        /*0884*/ 	.word	0x000000c0
        /*0888*/ 	.short	0x010a
        /*088a*/ 	.byte	0xff
	.zero		1


	//   ....[121]....
        /*088c*/ 	.word	0x00009990
        /*0890*/ 	.word	0x00000002
        /*0894*/ 	.word	0x000000b0
        /*0898*/ 	.short	0x010a
        /*089a*/ 	.byte	0xff
	.zero		1


	//   ....[122]....
        /*089c*/ 	.word	0x000099f0
        /*08a0*/ 	.word	0x00000000
        /*08a4*/ 	.word	0x000000c0
        /*08a8*/ 	.short	0x010a
        /*08aa*/ 	.byte	0xff
	.zero		1


	//   ....[123]....
        /*08ac*/ 	.word	0x00009a50
        /*08b0*/ 	.word	0x00000000
        /*08b4*/ 	.word	0x00000008
        /*08b8*/ 	.short	0x010a
        /*08ba*/ 	.byte	0xff
	.zero		1


	//   ....[124]....
        /*08bc*/ 	.word	0x00009b40
        /*08c0*/ 	.word	0x00000000
        /*08c4*/ 	.word	0x00000008
        /*08c8*/ 	.short	0x010a
        /*08ca*/ 	.byte	0xff
	.zero		1


	//   ....[125]....
        /*08cc*/ 	.word	0x00009b90
        /*08d0*/ 	.word	0x00000000
        /*08d4*/ 	.word	0x000000b0
        /*08d8*/ 	.short	0x010a
        /*08da*/ 	.byte	0xff
	.zero		1


	//   ....[126]....
        /*08dc*/ 	.word	0x00009bf0
        /*08e0*/ 	.word	0x00000000
        /*08e4*/ 	.word	0x000000f0
        /*08e8*/ 	.short	0x010a
        /*08ea*/ 	.byte	0xff
	.zero		1


	//   ....[127]....
        /*08ec*/ 	.word	0x00009c50
        /*08f0*/ 	.word	0x00000000
        /*08f4*/ 	.word	0x00000000
        /*08f8*/ 	.short	0x010a
        /*08fa*/ 	.byte	0xff
	.zero		1


	//   ....[128]....
        /*08fc*/ 	.word	0x00009cb0
        /*0900*/ 	.word	0x00000000
        /*0904*/ 	.word	0x00000000
        /*0908*/ 	.short	0x010a
        /*090a*/ 	.byte	0xff
	.zero		1


	//   ....[129]....
        /*090c*/ 	.word	0x00009d10
        /*0910*/ 	.word	0x00000000
        /*0914*/ 	.word	0x00000000
        /*0918*/ 	.short	0x010a
        /*091a*/ 	.byte	0xff
	.zero		1


	//   ....[130]....
        /*091c*/ 	.word	0x00009d70
        /*0920*/ 	.word	0x00000000
        /*0924*/ 	.word	0x00000000
        /*0928*/ 	.short	0x010a
        /*092a*/ 	.byte	0xff
	.zero		1


	//   ....[131]....
        /*092c*/ 	.word	0x00009dd0
        /*0930*/ 	.word	0x00000000
        /*0934*/ 	.word	0x00000130
        /*0938*/ 	.short	0x010a
        /*093a*/ 	.byte	0xff
	.zero		1


	//   ....[132]....
        /*093c*/ 	.word	0x00009e20
        /*0940*/ 	.word	0x0000000c
        /*0944*/ 	.word	0x000000b0
        /*0948*/ 	.short	0x010a
        /*094a*/ 	.byte	0xff
	.zero		1


	//   ....[133]....
        /*094c*/ 	.word	0x00009e80
        /*0950*/ 	.word	0x00000000
        /*0954*/ 	.word	0x000000a8
        /*0958*/ 	.short	0x010a
        /*095a*/ 	.byte	0xff
	.zero		1


	//   ....[134]....
        /*095c*/ 	.word	0x00009ee0
        /*0960*/ 	.word	0x00000000
        /*0964*/ 	.word	0x00000090
        /*0968*/ 	.short	0x010a
        /*096a*/ 	.byte	0xff
	.zero		1


	//   ....[135]....
        /*096c*/ 	.word	0x00009f40
        /*0970*/ 	.word	0x00000000
        /*0974*/ 	.word	0x00000098
        /*0978*/ 	.short	0x010a
        /*097a*/ 	.byte	0xff
	.zero		1


	//   ....[136]....
        /*097c*/ 	.word	0x00009fa0
        /*0980*/ 	.word	0x00000000
        /*0984*/ 	.word	0x00000090
        /*0988*/ 	.short	0x010a
        /*098a*/ 	.byte	0xff
	.zero		1


	//   ....[137]....
        /*098c*/ 	.word	0x00009ff0
        /*0990*/ 	.word	0x00000003
        /*0994*/ 	.word	0x000000b0
        /*0998*/ 	.short	0x010a
        /*099a*/ 	.byte	0xff
	.zero		1


	//   ....[138]....
        /*099c*/ 	.word	0x0000a040
        /*09a0*/ 	.word	0x00000003
        /*09a4*/ 	.word	0x00000080
        /*09a8*/ 	.short	0x010a
        /*09aa*/ 	.byte	0xff
	.zero		1


	//   ....[139]....
        /*09ac*/ 	.word	0x0000a090
        /*09b0*/ 	.word	0x00000092
        /*09b4*/ 	.word	0x000000d0
        /*09b8*/ 	.short	0x010a
        /*09ba*/ 	.byte	0xff
	.zero		1


	//   ....[140]....
        /*09bc*/ 	.word	0x0000a0e0
        /*09c0*/ 	.word	0x00000072
        /*09c4*/ 	.word	0x00000080
        /*09c8*/ 	.short	0x010a
        /*09ca*/ 	.byte	0xff
	.zero		1


	//----- nvinfo : EIATTR_NUM_MBARRIERS
	.align		4
.L_47:
        /*09cc*/ 	.byte	0x03, 0x38
        /*09ce*/ 	.short	0x0027


	//----- nvinfo : EIATTR_EXIT_INSTR_OFFSETS
	.align		4
        /*09d0*/ 	.byte	0x04, 0x1c
        /*09d2*/ 	.short	(.L_49 - .L_48)


	//   ....[0]....
.L_48:
        /*09d4*/ 	.word	0x00003040


	//   ....[1]....
        /*09d8*/ 	.word	0x00003530


	//   ....[2]....
        /*09dc*/ 	.word	0x00003590


	//   ....[3]....
        /*09e0*/ 	.word	0x00004910


	//   ....[4]....
        /*09e4*/ 	.word	0x00005710


	//   ....[5]....
        /*09e8*/ 	.word	0x00005750


	//   ....[6]....
        /*09ec*/ 	.word	0x000094d0


	//----- nvinfo : EIATTR_MAX_THREADS
	.align		4
.L_49:
        /*09f0*/ 	.byte	0x04, 0x05
        /*09f2*/ 	.short	(.L_51 - .L_50)
.L_50:
        /*09f4*/ 	.word	0x00000100
        /*09f8*/ 	.word	0x00000001
        /*09fc*/ 	.word	0x00000001


	//----- nvinfo : EIATTR_CRS_STACK_SIZE
	.align		4
.L_51:
        /*0a00*/ 	.byte	0x04, 0x1e
        /*0a02*/ 	.short	(.L_53 - .L_52)
.L_52:
        /*0a04*/ 	.word	0x00000000


	//----- nvinfo : EIATTR_CBANK_PARAM_SIZE
	.align		4
.L_53:
        /*0a08*/ 	.byte	0x03, 0x19
        /*0a0a*/ 	.short	0x0800


	//----- nvinfo : EIATTR_PARAM_CBANK
	.align		4
        /*0a0c*/ 	.byte	0x04, 0x0a
        /*0a0e*/ 	.short	(.L_55 - .L_54)
	.align		4
.L_54:
        /*0a10*/ 	.word	index@(.nv.constant0._ZN7cutlass13device_kernelINS_4gemm6kernel13GemmUniversalIN4cute5tupleIJiiiiEEENS1_10collective13CollectiveMmaINS1_35MainloopSm100TmaUmmaWarpSpecializedILi8ELi2ELi4ENS5_IJNS4_1CILi4EEESB_NSA_ILi1EEEEEEEENS5_IJNSA_ILi256EEENSA_ILi128EEESG_EEEaNS5_IJlSC_lEEEaSI_NS4_8TiledMMAINS4_8MMA_AtomIJNS4_21SM100_MMA_S8_2x1SM_SSIaaiLi256ELi128ELNS4_4UMMA5MajorE0ELSN_0ELNSM_8SaturateE0EEEEEENS4_6LayoutINS5_IJSC_SC_SC_EEENS5_IJNSA_ILi0EEEST_ST_EEEEENS5_IJNS4_10UnderscoreESW_SW_EEEEENS4_28SM100_TMA_2SM_LOAD_MULTICASTENS4_14ComposedLayoutINS4_7SwizzleILi3ELi4ELi3EEENS4_18smem_ptr_flag_bitsILi8EEENSR_INS5_IJNSA_ILi8EEESG_EEENS5_IJSG_SC_EEEEEEEvNS4_8identityESZ_S19_vS1A_EENS_8epilogue10collective18CollectiveEpilogueINS1C_23Sm100TmaWarpSpecializedILi2ELi2ELi64ELb0ELb0EEEJNS5_IJSG_SG_SG_EEENS5_IJNSR_ISG_SC_EENSR_INSA_ILi64EEESC_EEEEEaSI_aSI_NS1C_6fusion15FusionCallbacksIS1G_NS1M_17LinearCombinationIaiaiLNS_15FloatRoundStyleE2EEES1H_S1L_JEEENS4_5SM1004TMEM4LOAD26SM100_TMEM_LOAD_32dp32b64xENS4_13SM90_TMA_LOADENS10_INS11_ILi2ELi4ELi3EEES14_NSR_INS5_IJS15_S1J_EEENS5_IJS1J_SC_EEEEEEENS4_39AutoVectorizingCopyWithAssumedAlignmentILi128EEENS4_14SM90_TMA_STOREES21_S23_S23_EEEvvEEEEvNT_6ParamsE)
        /*0a14*/ 	.short	0x0380
        /*0a16*/ 	.short	0x0800


	//----- nvinfo : EIATTR_SW_WAR
	.align		4
.L_55:
        /*0a18*/ 	.byte	0x04, 0x36
        /*0a1a*/ 	.short	(.L_57 - .L_56)
.L_56:
        /*0a1c*/ 	.word	0x00000008
.L_57:


//--------------------- .nv.callgraph             --------------------------
	.section	.nv.callgraph,"",@"SHT_CUDA_CALLGRAPH"
	.align	4
	.sectionentsize	8
	.align		4
        /*0000*/ 	.word	0x00000000
	.align		4
        /*0004*/ 	.word	0xffffffff
	.align		4
        /*0008*/ 	.word	index@(_ZN7cutlass13device_kernelINS_4gemm6kernel13GemmUniversalIN4cute5tupleIJiiiiEEENS1_10collective13CollectiveMmaINS1_35MainloopSm100TmaUmmaWarpSpecializedILi8ELi2ELi4ENS5_IJNS4_1CILi4EEESB_NSA_ILi1EEEEEEEENS5_IJNSA_ILi256EEENSA_ILi128EEESG_EEEaNS5_IJlSC_lEEEaSI_NS4_8TiledMMAINS4_8MMA_AtomIJNS4_21SM100_MMA_S8_2x1SM_SSIaaiLi256ELi128ELNS4_4UMMA5MajorE0ELSN_0ELNSM_8SaturateE0EEEEEENS4_6LayoutINS5_IJSC_SC_SC_EEENS5_IJNSA_ILi0EEEST_ST_EEEEENS5_IJNS4_10UnderscoreESW_SW_EEEEENS4_28SM100_TMA_2SM_LOAD_MULTICASTENS4_14ComposedLayoutINS4_7SwizzleILi3ELi4ELi3EEENS4_18smem_ptr_flag_bitsILi8EEENSR_INS5_IJNSA_ILi8EEESG_EEENS5_IJSG_SC_EEEEEEEvNS4_8identityESZ_S19_vS1A_EENS_8epilogue10collective18CollectiveEpilogueINS1C_23Sm100TmaWarpSpecializedILi2ELi2ELi64ELb0ELb0EEEJNS5_IJSG_SG_SG_EEENS5_IJNSR_ISG_SC_EENSR_INSA_ILi64EEESC_EEEEEaSI_aSI_NS1C_6fusion15FusionCallbacksIS1G_NS1M_17LinearCombinationIaiaiLNS_15FloatRoundStyleE2EEES1H_S1L_JEEENS4_5SM1004TMEM4LOAD26SM100_TMEM_LOAD_32dp32b64xENS4_13SM90_TMA_LOADENS10_INS11_ILi2ELi4ELi3EEES14_NSR_INS5_IJS15_S1J_EEENS5_IJS1J_SC_EEEEEEENS4_39AutoVectorizingCopyWithAssumedAlignmentILi128EEENS4_14SM90_TMA_STOREES21_S23_S23_EEEvvEEEEvNT_6ParamsE)
	.align		4
        /*000c*/ 	.word	index@(__assertfail)
	.align		4
        /*0010*/ 	.word	0x00000000
	.align		4
        /*0014*/ 	.word	0xfffffffe
	.align		4
        /*0018*/ 	.word	0x00000000
	.align		4
        /*001c*/ 	.word	0xfffffffd
	.align		4
        /*0020*/ 	.word	0x00000000
	.align		4
        /*0024*/ 	.word	0xfffffffc


//--------------------- .nv.constant4             --------------------------
	.section	.nv.constant4,"a",@progbits
	.align	8
	.align		8
.nv.constant4:
        /*0000*/ 	.dword	__assertfail
	.align		8
        /*0008*/ 	.dword	__unnamed_1
	.align		8
        /*0010*/ 	.dword	__unnamed_2
	.align		8
        /*0018*/ 	.dword	_ZN40_INTERNAL_1190aa78_4_k_cu_ffa87f44_255424cuda3std3__45__cpo5beginE
	.align		8
        /*0020*/ 	.dword	_ZN40_INTERNAL_1190aa78_4_k_cu_ffa87f44_255424cuda3std3__45__cpo3endE
	.align		8
        /*0028*/ 	.dword	_ZN40_INTERNAL_1190aa78_4_k_cu_ffa87f44_255424cuda3std3__45__cpo6cbeginE
	.align		8
        /*0030*/ 	.dword	_ZN40_INTERNAL_1190aa78_4_k_cu_ffa87f44_255424cuda3std3__45__cpo4cendE
	.align		8
        /*0038*/ 	.dword	_ZN40_INTERNAL_1190aa78_4_k_cu_ffa87f44_255424cuda3std3__442_GLOBAL__N__1190aa78_4_k_cu_ffa87f44_255426ignoreE
	.align		8
        /*0040*/ 	.dword	_ZN40_INTERNAL_1190aa78_4_k_cu_ffa87f44_255424cuda3std3__419piecewise_constructE
	.align		8
        /*0048*/ 	.dword	_ZN40_INTERNAL_1190aa78_4_k_cu_ffa87f44_255424cuda3std3__48in_placeE
	.align		8
        /*0050*/ 	.dword	_ZN40_INTERNAL_1190aa78_4_k_cu_ffa87f44_255424cuda3std6ranges3__45__cpo4swapE
	.align		8
        /*0058*/ 	.dword	_ZN40_INTERNAL_1190aa78_4_k_cu_ffa87f44_255424cuda3std6ranges3__45__cpo9iter_moveE
	.align		8
        /*0060*/ 	.dword	_ZN40_INTERNAL_1190aa78_4_k_cu_ffa87f44_255424cute7productE
	.align		8
        /*0068*/ 	.dword	_ZN40_INTERNAL_1190aa78_4_k_cu_ffa87f44_255424cute1_E
	.align		8
        /*0070*/ 	.dword	$str$25
	.align		8
        /*0078*/ 	.dword	$str$26
	.align		8
        /*0080*/ 	.dword	$str$27
	.align		8
        /*0088*/ 	.dword	$str$28


//--------------------- .text._ZN7cutlass13device_kernelINS_4gemm6kernel13GemmUniversalIN4cute5tupleIJiiiiEEENS1_10collective13CollectiveMmaINS1_35MainloopSm100TmaUmmaWarpSpecializedILi8ELi2ELi4ENS5_IJNS4_1CILi4EEESB_NSA_ILi1EEEEEEEENS5_IJNSA_ILi256EEENSA_ILi128EEESG_EEEaNS5_IJlSC_lEEEaSI_NS4_8TiledMMAINS4_8MMA_AtomIJNS4_21SM100_MMA_S8_2x1SM_SSIaaiLi256ELi128ELNS4_4UMMA5MajorE0ELSN_0ELNSM_8SaturateE0EEEEEENS4_6LayoutINS5_IJSC_SC_SC_EEENS5_IJNSA_ILi0EEEST_ST_EEEEENS5_IJNS4_10UnderscoreESW_SW_EEEEENS4_28SM100_TMA_2SM_LOAD_MULTICASTENS4_14ComposedLayoutINS4_7SwizzleILi3ELi4ELi3EEENS4_18smem_ptr_flag_bitsILi8EEENSR_INS5_IJNSA_ILi8EEESG_EEENS5_IJSG_SC_EEEEEEEvNS4_8identityESZ_S19_vS1A_EENS_8epilogue10collective18CollectiveEpilogueINS1C_23Sm100TmaWarpSpecializedILi2ELi2ELi64ELb0ELb0EEEJNS5_IJSG_SG_SG_EEENS5_IJNSR_ISG_SC_EENSR_INSA_ILi64EEESC_EEEEEaSI_aSI_NS1C_6fusion15FusionCallbacksIS1G_NS1M_17LinearCombinationIaiaiLNS_15FloatRoundStyleE2EEES1H_S1L_JEEENS4_5SM1004TMEM4LOAD26SM100_TMEM_LOAD_32dp32b64xENS4_13SM90_TMA_LOADENS10_INS11_ILi2ELi4ELi3EEES14_NSR_INS5_IJS15_S1J_EEENS5_IJS1J_SC_EEEEEEENS4_39AutoVectorizingCopyWithAssumedAlignmentILi128EEENS4_14SM90_TMA_STOREES21_S23_S23_EEEvvEEEEvNT_6ParamsE --------------------------
	.section	.text._ZN7cutlass13device_kernelINS_4gemm6kernel13GemmUniversalIN4cute5tupleIJiiiiEEENS1_10collective13CollectiveMmaINS1_35MainloopSm100TmaUmmaWarpSpecializedILi8ELi2ELi4ENS5_IJNS4_1CILi4EEESB_NSA_ILi1EEEEEEEENS5_IJNSA_ILi256EEENSA_ILi128EEESG_EEEaNS5_IJlSC_lEEEaSI_NS4_8TiledMMAINS4_8MMA_AtomIJNS4_21SM100_MMA_S8_2x1SM_SSIaaiLi256ELi128ELNS4_4UMMA5MajorE0ELSN_0ELNSM_8SaturateE0EEEEEENS4_6LayoutINS5_IJSC_SC_SC_EEENS5_IJNSA_ILi0EEEST_ST_EEEEENS5_IJNS4_10UnderscoreESW_SW_EEEEENS4_28SM100_TMA_2SM_LOAD_MULTICASTENS4_14ComposedLayoutINS4_7SwizzleILi3ELi4ELi3EEENS4_18smem_ptr_flag_bitsILi8EEENSR_INS5_IJNSA_ILi8EEESG_EEENS5_IJSG_SC_EEEEEEEvNS4_8identityESZ_S19_vS1A_EENS_8epilogue10collective18CollectiveEpilogueINS1C_23Sm100TmaWarpSpecializedILi2ELi2ELi64ELb0ELb0EEEJNS5_IJSG_SG_SG_EEENS5_IJNSR_ISG_SC_EENSR_INSA_ILi64EEESC_EEEEEaSI_aSI_NS1C_6fusion15FusionCallbacksIS1G_NS1M_17LinearCombinationIaiaiLNS_15FloatRoundStyleE2EEES1H_S1L_JEEENS4_5SM1004TMEM4LOAD26SM100_TMEM_LOAD_32dp32b64xENS4_13SM90_TMA_LOADENS10_INS11_ILi2ELi4ELi3EEES14_NSR_INS5_IJS15_S1J_EEENS5_IJS1J_SC_EEEEEEENS4_39AutoVectorizingCopyWithAssumedAlignmentILi128EEENS4_14SM90_TMA_STOREES21_S23_S23_EEEvvEEEEvNT_6ParamsE,"ax",@progbits
	.align	128
.text._ZN7cutlass13device_kernelINS_4gemm6kernel13GemmUniversalIN4cute5tupleIJiiiiEEENS1_10collective13CollectiveMmaINS1_35MainloopSm100TmaUmmaWarpSpecializedILi8ELi2ELi4ENS5_IJNS4_1CILi4EEESB_NSA_ILi1EEEEEEEENS5_IJNSA_ILi256EEENSA_ILi128EEESG_EEEaNS5_IJlSC_lEEEaSI_NS4_8TiledMMAINS4_8MMA_AtomIJNS4_21SM100_MMA_S8_2x1SM_SSIaaiLi256ELi128ELNS4_4UMMA5MajorE0ELSN_0ELNSM_8SaturateE0EEEEEENS4_6LayoutINS5_IJSC_SC_SC_EEENS5_IJNSA_ILi0EEEST_ST_EEEEENS5_IJNS4_10UnderscoreESW_SW_EEEEENS4_28SM100_TMA_2SM_LOAD_MULTICASTENS4_14ComposedLayoutINS4_7SwizzleILi3ELi4ELi3EEENS4_18smem_ptr_flag_bitsILi8EEENSR_INS5_IJNSA_ILi8EEESG_EEENS5_IJSG_SC_EEEEEEEvNS4_8identityESZ_S19_vS1A_EENS_8epilogue10collective18CollectiveEpilogueINS1C_23Sm100TmaWarpSpecializedILi2ELi2ELi64ELb0ELb0EEEJNS5_IJSG_SG_SG_EEENS5_IJNSR_ISG_SC_EENSR_INSA_ILi64EEESC_EEEEEaSI_aSI_NS1C_6fusion15FusionCallbacksIS1G_NS1M_17LinearCombinationIaiaiLNS_15FloatRoundStyleE2EEES1H_S1L_JEEENS4_5SM1004TMEM4LOAD26SM100_TMEM_LOAD_32dp32b64xENS4_13SM90_TMA_LOADENS10_INS11_ILi2ELi4ELi3EEES14_NSR_INS5_IJS15_S1J_EEENS5_IJS1J_SC_EEEEEEENS4_39AutoVectorizingCopyWithAssumedAlignmentILi128EEENS4_14SM90_TMA_STOREES21_S23_S23_EEEvvEEEEvNT_6ParamsE:
        .type           _ZN7cutlass13device_kernelINS_4gemm6kernel13GemmUniversalIN4cute5tupleIJiiiiEEENS1_10collective13CollectiveMmaINS1_35MainloopSm100TmaUmmaWarpSpecializedILi8ELi2ELi4ENS5_IJNS4_1CILi4EEESB_NSA_ILi1EEEEEEEENS5_IJNSA_ILi256EEENSA_ILi128EEESG_EEEaNS5_IJlSC_lEEEaSI_NS4_8TiledMMAINS4_8MMA_AtomIJNS4_21SM100_MMA_S8_2x1SM_SSIaaiLi256ELi128ELNS4_4UMMA5MajorE0ELSN_0ELNSM_8SaturateE0EEEEEENS4_6LayoutINS5_IJSC_SC_SC_EEENS5_IJNSA_ILi0EEEST_ST_EEEEENS5_IJNS4_10UnderscoreESW_SW_EEEEENS4_28SM100_TMA_2SM_LOAD_MULTICASTENS4_14ComposedLayoutINS4_7SwizzleILi3ELi4ELi3EEENS4_18smem_ptr_flag_bitsILi8EEENSR_INS5_IJNSA_ILi8EEESG_EEENS5_IJSG_SC_EEEEEEEvNS4_8identityESZ_S19_vS1A_EENS_8epilogue10collective18CollectiveEpilogueINS1C_23Sm100TmaWarpSpecializedILi2ELi2ELi64ELb0ELb0EEEJNS5_IJSG_SG_SG_EEENS5_IJNSR_ISG_SC_EENSR_INSA_ILi64EEESC_EEEEEaSI_aSI_NS1C_6fusion15FusionCallbacksIS1G_NS1M_17LinearCombinationIaiaiLNS_15FloatRoundStyleE2EEES1H_S1L_JEEENS4_5SM1004TMEM4LOAD26SM100_TMEM_LOAD_32dp32b64xENS4_13SM90_TMA_LOADENS10_INS11_ILi2ELi4ELi3EEES14_NSR_INS5_IJS15_S1J_EEENS5_IJS1J_SC_EEEEEEENS4_39AutoVectorizingCopyWithAssumedAlignmentILi128EEENS4_14SM90_TMA_STOREES21_S23_S23_EEEvvEEEEvNT_6ParamsE,@function
        .size           _ZN7cutlass13device_kernelINS_4gemm6kernel13GemmUniversalIN4cute5tupleIJiiiiEEENS1_10collective13CollectiveMmaINS1_35MainloopSm100TmaUmmaWarpSpecializedILi8ELi2ELi4ENS5_IJNS4_1CILi4EEESB_NSA_ILi1EEEEEEEENS5_IJNSA_ILi256EEENSA_ILi128EEESG_EEEaNS5_IJlSC_lEEEaSI_NS4_8TiledMMAINS4_8MMA_AtomIJNS4_21SM100_MMA_S8_2x1SM_SSIaaiLi256ELi128ELNS4_4UMMA5MajorE0ELSN_0ELNSM_8SaturateE0EEEEEENS4_6LayoutINS5_IJSC_SC_SC_EEENS5_IJNSA_ILi0EEEST_ST_EEEEENS5_IJNS4_10UnderscoreESW_SW_EEEEENS4_28SM100_TMA_2SM_LOAD_MULTICASTENS4_14ComposedLayoutINS4_7SwizzleILi3ELi4ELi3EEENS4_18smem_ptr_flag_bitsILi8EEENSR_INS5_IJNSA_ILi8EEESG_EEENS5_IJSG_SC_EEEEEEEvNS4_8identityESZ_S19_vS1A_EENS_8epilogue10collective18CollectiveEpilogueINS1C_23Sm100TmaWarpSpecializedILi2ELi2ELi64ELb0ELb0EEEJNS5_IJSG_SG_SG_EEENS5_IJNSR_ISG_SC_EENSR_INSA_ILi64EEESC_EEEEEaSI_aSI_NS1C_6fusion15FusionCallbacksIS1G_NS1M_17LinearCombinationIaiaiLNS_15FloatRoundStyleE2EEES1H_S1L_JEEENS4_5SM1004TMEM4LOAD26SM100_TMEM_LOAD_32dp32b64xENS4_13SM90_TMA_LOADENS10_INS11_ILi2ELi4ELi3EEES14_NSR_INS5_IJS15_S1J_EEENS5_IJS1J_SC_EEEEEEENS4_39AutoVectorizingCopyWithAssumedAlignmentILi128EEENS4_14SM90_TMA_STOREES21_S23_S23_EEEvvEEEEvNT_6ParamsE,(.L_x_175 - _ZN7cutlass13device_kernelINS_4gemm6kernel13GemmUniversalIN4cute5tupleIJiiiiEEENS1_10collective13CollectiveMmaINS1_35MainloopSm100TmaUmmaWarpSpecializedILi8ELi2ELi4ENS5_IJNS4_1CILi4EEESB_NSA_ILi1EEEEEEEENS5_IJNSA_ILi256EEENSA_ILi128EEESG_EEEaNS5_IJlSC_lEEEaSI_NS4_8TiledMMAINS4_8MMA_AtomIJNS4_21SM100_MMA_S8_2x1SM_SSIaaiLi256ELi128ELNS4_4UMMA5MajorE0ELSN_0ELNSM_8SaturateE0EEEEEENS4_6LayoutINS5_IJSC_SC_SC_EEENS5_IJNSA_ILi0EEEST_ST_EEEEENS5_IJNS4_10UnderscoreESW_SW_EEEEENS4_28SM100_TMA_2SM_LOAD_MULTICASTENS4_14ComposedLayoutINS4_7SwizzleILi3ELi4ELi3EEENS4_18smem_ptr_flag_bitsILi8EEENSR_INS5_IJNSA_ILi8EEESG_EEENS5_IJSG_SC_EEEEEEEvNS4_8identityESZ_S19_vS1A_EENS_8epilogue10collective18CollectiveEpilogueINS1C_23Sm100TmaWarpSpecializedILi2ELi2ELi64ELb0ELb0EEEJNS5_IJSG_SG_SG_EEENS5_IJNSR_ISG_SC_EENSR_INSA_ILi64EEESC_EEEEEaSI_aSI_NS1C_6fusion15FusionCallbacksIS1G_NS1M_17LinearCombinationIaiaiLNS_15FloatRoundStyleE2EEES1H_S1L_JEEENS4_5SM1004TMEM4LOAD26SM100_TMEM_LOAD_32dp32b64xENS4_13SM90_TMA_LOADENS10_INS11_ILi2ELi4ELi3EEES14_NSR_INS5_IJS15_S1J_EEENS5_IJS1J_SC_EEEEEEENS4_39AutoVectorizingCopyWithAssumedAlignmentILi128EEENS4_14SM90_TMA_STOREES21_S23_S23_EEEvvEEEEvNT_6ParamsE)
        .other          _ZN7cutlass13device_kernelINS_4gemm6kernel13GemmUniversalIN4cute5tupleIJiiiiEEENS1_10collective13CollectiveMmaINS1_35MainloopSm100TmaUmmaWarpSpecializedILi8ELi2ELi4ENS5_IJNS4_1CILi4EEESB_NSA_ILi1EEEEEEEENS5_IJNSA_ILi256EEENSA_ILi128EEESG_EEEaNS5_IJlSC_lEEEaSI_NS4_8TiledMMAINS4_8MMA_AtomIJNS4_21SM100_MMA_S8_2x1SM_SSIaaiLi256ELi128ELNS4_4UMMA5MajorE0ELSN_0ELNSM_8SaturateE0EEEEEENS4_6LayoutINS5_IJSC_SC_SC_EEENS5_IJNSA_ILi0EEEST_ST_EEEEENS5_IJNS4_10UnderscoreESW_SW_EEEEENS4_28SM100_TMA_2SM_LOAD_MULTICASTENS4_14ComposedLayoutINS4_7SwizzleILi3ELi4ELi3EEENS4_18smem_ptr_flag_bitsILi8EEENSR_INS5_IJNSA_ILi8EEESG_EEENS5_IJSG_SC_EEEEEEEvNS4_8identityESZ_S19_vS1A_EENS_8epilogue10collective18CollectiveEpilogueINS1C_23Sm100TmaWarpSpecializedILi2ELi2ELi64ELb0ELb0EEEJNS5_IJSG_SG_SG_EEENS5_IJNSR_ISG_SC_EENSR_INSA_ILi64EEESC_EEEEEaSI_aSI_NS1C_6fusion15FusionCallbacksIS1G_NS1M_17LinearCombinationIaiaiLNS_15FloatRoundStyleE2EEES1H_S1L_JEEENS4_5SM1004TMEM4LOAD26SM100_TMEM_LOAD_32dp32b64xENS4_13SM90_TMA_LOADENS10_INS11_ILi2ELi4ELi3EEES14_NSR_INS5_IJS15_S1J_EEENS5_IJS1J_SC_EEEEEEENS4_39AutoVectorizingCopyWithAssumedAlignmentILi128EEENS4_14SM90_TMA_STOREES21_S23_S23_EEEvvEEEEvNT_6ParamsE,@"STO_CUDA_ENTRY STV_DEFAULT"
_ZN7cutlass13device_kernelINS_4gemm6kernel13GemmUniversalIN4cute5tupleIJiiiiEEENS1_10collective13CollectiveMmaINS1_35MainloopSm100TmaUmmaWarpSpecializedILi8ELi2ELi4ENS5_IJNS4_1CILi4EEESB_NSA_ILi1EEEEEEEENS5_IJNSA_ILi256EEENSA_ILi128EEESG_EEEaNS5_IJlSC_lEEEaSI_NS4_8TiledMMAINS4_8MMA_AtomIJNS4_21SM100_MMA_S8_2x1SM_SSIaaiLi256ELi128ELNS4_4UMMA5MajorE0ELSN_0ELNSM_8SaturateE0EEEEEENS4_6LayoutINS5_IJSC_SC_SC_EEENS5_IJNSA_ILi0EEEST_ST_EEEEENS5_IJNS4_10UnderscoreESW_SW_EEEEENS4_28SM100_TMA_2SM_LOAD_MULTICASTENS4_14ComposedLayoutINS4_7SwizzleILi3ELi4ELi3EEENS4_18smem_ptr_flag_bitsILi8EEENSR_INS5_IJNSA_ILi8EEESG_EEENS5_IJSG_SC_EEEEEEEvNS4_8identityESZ_S19_vS1A_EENS_8epilogue10collective18CollectiveEpilogueINS1C_23Sm100TmaWarpSpecializedILi2ELi2ELi64ELb0ELb0EEEJNS5_IJSG_SG_SG_EEENS5_IJNSR_ISG_SC_EENSR_INSA_ILi64EEESC_EEEEEaSI_aSI_NS1C_6fusion15FusionCallbacksIS1G_NS1M_17LinearCombinationIaiaiLNS_15FloatRoundStyleE2EEES1H_S1L_JEEENS4_5SM1004TMEM4LOAD26SM100_TMEM_LOAD_32dp32b64xENS4_13SM90_TMA_LOADENS10_INS11_ILi2ELi4ELi3EEES14_NSR_INS5_IJS15_S1J_EEENS5_IJS1J_SC_EEEEEEENS4_39AutoVectorizingCopyWithAssumedAlignmentILi128EEENS4_14SM90_TMA_STOREES21_S23_S23_EEEvvEEEEvNT_6ParamsE:
[----:B------:R-:W1:Y:S01]  /*0000*/  LDC R1, c[0x0][0x37c] ;  /* 0x0000df00ff017b82 */ /* 0x000e620000000800 */
[----:B------:R-:W2:Y:S01]  /*0010*/  S2R R156, SR_TID.X ;  /* 0x00000000009c7919 */ /* 0x000ea20000002100 */
[----:B------:R-:W3:Y:S06]  /*0020*/  LDCU.64 UR8, c[0x0][0x890] ;  /* 0x00011200ff0877ac */ /* 0x000eec0008000a00 */
[----:B------:R-:W4:Y:S01]  /*0030*/  S2UR UR45, SR_CgaCtaId ;  /* 0x00000000002d79c3 */ /* 0x000f220000008800 */
[----:B------:R-:W-:Y:S02]  /*0040*/  PRMT R144, RZ, 0x7610, R144 ;  /* 0x00007610ff907816 */ /* 0x000fe40000000090 */
[----:B------:R-:W-:-:S02]  /*0050*/  ELECT P0, URZ, PT ;  /* 0x0000000000ff782f */ /* 0x000fc40003800000 */
[----:B---3--:R-:W-:-:S04]  /*0060*/  ISETP.NE.U32.AND P1, PT, RZ, UR8, PT ;  /* 0x00000008ff007c0c */ /* 0x008fc8000bf25070 */
[----:B------:R-:W-:Y:S01]  /*0070*/  ISETP.NE.AND.EX P2, PT, RZ, UR9, PT, P1 ;  /* 0x00000009ff007c0c */ /* 0x000fe2000bf45310 */
[----:B----4-:R-:W-:Y:S02]  /*0080*/  ULOP3.LUT UR46, UR45, 0x1, URZ, 0xc0, !UPT ;  /* 0x000000012d2e7892 */ /* 0x010fe4000f8ec0ff */
[----:B------:R-:W-:Y:S01]  /*0090*/  ULOP3.LUT UR47, UR45, 0x1, URZ, 0x3c, !UPT ;  /* 0x000000012d2f7892 */ /* 0x000fe2000f8e3cff */
[----:B--2---:R-:W-:-:S05]  /*00a0*/  SHF.R.U32.HI R145, RZ, 0x5, R156 ;  /* 0x00000005ff917819 */ /* 0x004fca000001169c */
[----:B------:R-:W2:Y:S02]  /*00b0*/  SHFL.IDX PT, R0, R145, RZ, 0x1f ;  /* 0x00001fff91007589 */ /* 0x000ea400000e0000 */
[----:B--2---:R-:W-:Y:S02]  /*00c0*/  R2UR UR25, R0 ;  /* 0x00000000001972ca */ /* 0x004fe400000e0000 */
[----:B-1----:R-:W-:Y:S05]  /*00d0*/  @P2 BRA `(.L_x_0) ;  /* 0x0000000000302947 */ /* 0x002fea0003800000 */
[----:B------:R-:W1:Y:S02]  /*00e0*/  LDCU.64 UR4, c[0x0][0x888] ;  /* 0x00011100ff0477ac */ /* 0x000e640008000a00 */
[----:B-1----:R-:W-:-:S04]  /*00f0*/  UISETP.NE.U32.AND UP0, UPT, UR4, URZ, UPT ;  /* 0x000000ff0400728c */ /* 0x002fc8000bf05070 */
[----:B------:R-:W-:-:S09]  /*0100*/  UISETP.NE.AND.EX UP0, UPT, UR5, URZ, UPT, UP0 ;  /* 0x000000ff0500728c */ /* 0x000fd2000bf05300 */
[----:B------:R-:W-:Y:S05]  /*0110*/  BRA.U !UP0, `(.L_x_1) ;  /* 0x0000000108147547 */ /* 0x000fea000b800000 */
[----:B------:R-:W1:Y:S01]  /*0120*/  LDC.64 R72, c[0x0][0x888] ;  /* 0x00022200ff487b82 */ /* 0x000e620000000a00 */
[----:B------:R-:W1:Y:S02]  /*0130*/  LDCU.64 UR4, c[0x0][0x358] ;  /* 0x00006b00ff0477ac */ /* 0x000e640008000a00 */
[----:B-1----:R1:W5:Y:S01]  /*0140*/  LDG.E R72, desc[UR4][R72.64] ;  /* 0x0000000448487981 */ /* 0x002362000c1e1900 */
[----:B------:R-:W-:Y:S01]  /*0150*/  HFMA2 R144, -RZ, RZ, 0, 5.9604644775390625e-08 ;  /* 0x00000001ff907431 */ /* 0x000fe200000001ff */
[----:B------:R-:W-:Y:S05]  /*0160*/  BRA `(.L_x_0) ;  /* 0x00000000000c7947 */ /* 0x000fea0003800000 */
.L_x_1:
[----:B------:R-:W1:Y:S01]  /*0170*/  LDCU UR4, c[0x0][0x880] ;  /* 0x00011000ff0477ac */ /* 0x000e620008000800 */
[----:B------:R-:W-:Y:S01]  /*0180*/  HFMA2 R144, -RZ, RZ, 0, 5.9604644775390625e-08 ;  /* 0x00000001ff907431 */ /* 0x000fe200000001ff */
[----:B-1----:R-:W-:-:S07]  /*0190*/  MOV R72, UR4 ;  /* 0x0000000400487c02 */ /* 0x002fce0008000f00 */
.L_x_0:
[----:B------:R-:W2:Y:S02]  /*01a0*/  LDCU.64 UR4, c[0x0][0x8b0] ;  /* 0x00011600ff0477ac */ /* 0x000ea40008000a00 */
[----:B--2---:R-:W-:-:S04]  /*01b0*/  UISETP.NE.U32.AND UP0, UPT, UR4, URZ, UPT ;  /* 0x000000ff0400728c */ /* 0x004fc8000bf05070 */
[----:B------:R-:W-:-:S09]  /*01c0*/  UISETP.NE.AND.EX UP0, UPT, UR5, URZ, UPT, UP0 ;  /* 0x000000ff0500728c */ /* 0x000fd2000bf05300 */
[----:B------:R-:W-:Y:S05]  /*01d0*/  BRA.U UP0, `(.L_x_2) ;  /* 0x0000000100287547 */ /* 0x000fea000b800000 */
[----:B------:R-:W2:Y:S02]  /*01e0*/  LDCU.64 UR4, c[0x0][0x8a8] ;  /* 0x00011500ff0477ac */ /* 0x000ea40008000a00 */
[----:B--2---:R-:W-:-:S04]  /*01f0*/  UISETP.NE.U32.AND UP0, UPT, UR4, URZ, UPT ;  /* 0x000000ff0400728c */ /* 0x004fc8000bf05070 */
[----:B------:R-:W-:-:S09]  /*0200*/  UISETP.NE.AND.EX UP0, UPT, UR5, URZ, UPT, UP0 ;  /* 0x000000ff0500728c */ /* 0x000fd2000bf05300 */
[----:B------:R-:W-:Y:S05]  /*0210*/  BRA.U !UP0, `(.L_x_3) ;  /* 0x0000000108107547 */ /* 0x000fea000b800000 */
[----:B------:R-:W2:Y:S01]  /*0220*/  LDC.64 R70, c[0x0][0x8a8] ;  /* 0x00022a00ff467b82 */ /* 0x000ea20000000a00 */
[----:B------:R-:W2:Y:S02]  /*0230*/  LDCU.64 UR4, c[0x0][0x358] ;  /* 0x00006b00ff0477ac */ /* 0x000ea40008000a00 */
[----:B--2---:R2:W5:Y:S01]  /*0240*/  LDG.E R70, desc[UR4][R70.64] ;  /* 0x0000000446467981 */ /* 0x004562000c1e1900 */
[----:B------:R-:W-:Y:S05]  /*0250*/  BRA `(.L_x_2) ;  /* 0x0000000000087947 */ /* 0x000fea0003800000 */
.L_x_3:
[----:B------:R-:W2:Y:S02]  /*0260*/  LDCU UR4, c[0x0][0x8a0] ;  /* 0x00011400ff0477ac */ /* 0x000ea40008000800 */
[----:B--2---:R-:W-:Y:S02]  /*0270*/  MOV R70, UR4 ;  /* 0x0000000400467c02 */ /* 0x004fe40008000f00 */
.L_x_2:
[----:B------:R-:W-:Y:S01]  /*0280*/  IMAD.U32 R0, RZ, RZ, UR25 ;  /* 0x00000019ff007e24 */ /* 0x000fe2000f8e00ff */
[----:B------:R-:W-:Y:S04]  /*0290*/  BSSY.RECONVERGENT B0, `(.L_x_4) ;  /* 0x000000c000007945 */ /* 0x000fe80003800200 */
[C---:B------:R-:W-:Y:S02]  /*02a0*/  ISETP.NE.OR P3, PT, R0.reuse, 0x1, !P0 ;  /* 0x000000010000780c */ /* 0x040fe40004765670 */
[----:B------:R-:W-:-:S11]  /*02b0*/  ISETP.NE.OR P2, PT, R0, 0x3, !P0 ;  /* 0x000000030000780c */ /* 0x000fd60004745670 */
[----:B------:R-:W-:Y:S05]  /*02c0*/  @P3 BRA `(.L_x_5) ;  /* 0x0000000000203947 */ /* 0x000fea0003800000 */
[----:B------:R-:W3:Y:S02]  /*02d0*/  LDCU.64 UR4, c[0x0][0x348] ;  /* 0x00006900ff0477ac */ /* 0x000ee40008000a00 */
[----:B---3--:R-:W-:Y:S02]  /*02e0*/  UIADD3 UR6, UP1, UPT, UR4, 0x80, URZ ;  /* 0x0000008004067890 */ /* 0x008fe4000ff3e0ff */
[----:B------:R-:W-:Y:S02]  /*02f0*/  UIADD3 UR4, UP0, UPT, UR4, 0x180, URZ ;  /* 0x0000018004047890 */ /* 0x000fe4000ff1e0ff */
[----:B------:R-:W-:Y:S02]  /*0300*/  UIADD3.X UR7, UPT, UPT, URZ, UR5, URZ, UP1, !UPT ;  /* 0x00000005ff077290 */ /* 0x000fe40008ffe4ff */
[----:B------:R-:W-:-:S07]  /*0310*/  UIADD3.X UR5, UPT, UPT, URZ, UR5, URZ, UP0, !UPT ;  /* 0x00000005ff057290 */ /* 0x000fce00087fe4ff */
[----:B------:R3:W-:Y:S02]  /*0320*/  UTMACCTL.PF [UR6] ;  /* 0x00000000060079b9 */ /* 0x0007e40008040000 */
[----:B------:R3:W-:Y:S02]  /*0330*/  UTMACCTL.PF [UR4] ;  /* 0x00000000040079b9 */ /* 0x0007e40008040000 */
[----:B---3--:R-:W-:Y:S01]  /*0340*/  NOP ;  /* 0x0000000000007918 */ /* 0x008fe20000000000 */
.L_x_5:
[----:B------:R-:W-:Y:S05]  /*0350*/  BSYNC.RECONVERGENT B0 ;  /* 0x0000000000007941 */ /* 0x000fea0003800200 */
.L_x_4:
[----:B------:R-:W-:Y:S04]  /*0360*/  BSSY.RECONVERGENT B0, `(.L_x_6) ;  /* 0x000000a000007945 */ /* 0x000fe80003800200 */
        /* <DEDUP_REMOVED lines=9> */
.L_x_7:
[----:B------:R-:W-:Y:S05]  /*0400*/  BSYNC.RECONVERGENT B0 ;  /* 0x0000000000007941 */ /* 0x000fea0003800200 */
.L_x_6:
[----:B------:R-:W3:Y:S01]  /*0410*/  LDCU.64 UR4, c[0x0][0x888] ;  /* 0x00011100ff0477ac */ /* 0x000ee20008000a00 */
[----:B------:R-:W-:Y:S01]  /*0420*/  ISETP.NE.AND.EX P1, PT, RZ, UR9, PT, P1 ;  /* 0x00000009ff007c0c */ /* 0x000fe2000bf25310 */
[----:B------:R-:W-:Y:S01]  /*0430*/  UPLOP3.LUT UP3, UPT, UPT, UPT, UPT, 0x80, 0x8 ;  /* 0x000000000008789c */ /* 0x000fe20003f6f070 */
[----:B---3--:R-:W-:-:S04]  /*0440*/  ISETP.NE.U32.AND P2, PT, RZ, UR4, PT ;  /* 0x00000004ff007c0c */ /* 0x008fc8000bf45070 */
[----:B------:R-:W-:-:S13]  /*0450*/  ISETP.NE.AND.EX P2, PT, RZ, UR5, PT, P2 ;  /* 0x00000005ff007c0c */ /* 0x000fda000bf45320 */
[----:B------:R-:W-:Y:S05]  /*0460*/  @P2 BRA P1, `(.L_x_8) ;  /* 0x0000000000282947 */ /* 0x000fea0000800000 */
[----:B-----5:R-:W-:Y:S01]  /*0470*/  R2UR UR6, R72 ;  /* 0x00000000480672ca */ /* 0x020fe200000e0000 */
[----:B------:R-:W-:Y:S02]  /*0480*/  UISETP.NE.U32.AND UP0, UPT, UR8, URZ, UPT ;  /* 0x000000ff0800728c */ /* 0x000fe4000bf05070 */
[----:B------:R-:W-:Y:S02]  /*0490*/  UISETP.NE.U32.AND UP1, UPT, UR4, URZ, UPT ;  /* 0x000000ff0400728c */ /* 0x000fe4000bf25070 */
[----:B------:R-:W-:Y:S02]  /*04a0*/  UISETP.NE.AND.EX UP2, UPT, UR9, URZ, UPT, UP0 ;  /* 0x000000ff0900728c */ /* 0x000fe4000bf45300 */
[----:B------:R-:W-:-:S04]  /*04b0*/  UISETP.NE.AND.EX UP0, UPT, UR5, URZ, UPT, UP1 ;  /* 0x000000ff0500728c */ /* 0x000fc8000bf05310 */
[----:B------:R-:W-:Y:S02]  /*04c0*/  USEL UR4, URZ, 0xffffffff, UP0 ;  /* 0xffffffffff047887 */ /* 0x000fe40008000000 */
[----:B------:R-:W-:-:S04]  /*04d0*/  UISETP.NE.AND UP1, UPT, UR6, URZ, UPT ;  /* 0x000000ff0600728c */ /* 0x000fc8000bf25270 */
[----:B------:R-:W-:-:S04]  /*04e0*/  @!UP2 USEL UR4, URZ, 0xffffffff, UP1 ;  /* 0xffffffffff04a887 */ /* 0x000fc80008800000 */
[----:B------:R-:W-:-:S04]  /*04f0*/  ULOP3.LUT UR4, UR4, 0x1, URZ, 0xc0, !UPT ;  /* 0x0000000104047892 */ /* 0x000fc8000f8ec0ff */
[----:B------:R-:W-:-:S11]  /*0500*/  UISETP.NE.U32.AND UP3, UPT, UR4, 0x1, UPT ;  /* 0x000000010400788c */ /* 0x000fd6000bf65070 */
.L_x_8:
[----:B------:R-:W3:Y:S01]  /*0510*/  SHFL.IDX PT, R0, R145, RZ, 0x1f ;  /* 0x00001fff91007589 */ /* 0x000ee200000e0000 */
[----:B------:R-:W-:-:S04]  /*0520*/  UISETP.NE.AND UP0, UPT, UR25, 0x2, UPT ;  /* 0x000000021900788c */ /* 0x000fc8000bf05270 */
[----:B------:R-:W-:Y:S02]  /*0530*/  UISETP.EQ.AND UP1, UPT, UR46, URZ, !UP0 ;  /* 0x000000ff2e00728c */ /* 0x000fe4000c722270 */
[----:B------:R-:W-:-:S04]  /*0540*/  USEL UR37, URZ, 0x1, UP0 ;  /* 0x00000001ff257887 */ /* 0x000fc80008000000 */
[----:B------:R-:W-:Y:S02]  /*0550*/  PLOP3.LUT P3, PT, P0, PT, UP1, 0x80, 0x8 ;  /* 0x000000000008781c */ /* 0x000fe4000076f018 */
[----:B---3--:R-:W-:-:S13]  /*0560*/  ISETP.NE.AND P1, PT, R0, RZ, PT ;  /* 0x000000ff0000720c */ /* 0x008fda0003f25270 */
[----:B------:R-:W-:Y:S05]  /*0570*/  @P1 BRA `(.L_x_9) ;  /* 0x0000000000741947 */ /* 0x000fea0003800000 */
[----:B------:R-:W-:Y:S01]  /*0580*/  UMOV UR4, 0x400 ;  /* 0x0000040000047882 */ /* 0x000fe20000000000 */
[----:B------:R-:W-:Y:S01]  /*0590*/  UMOV UR8, 0x1 ;  /* 0x0000000100087882 */ /* 0x000fe20000000000 */
[----:B------:R-:W-:Y:S01]  /*05a0*/  UMOV UR6, 0x5 ;  /* 0x0000000500067882 */ /* 0x000fe20000000000 */
[----:B------:R-:W-:Y:S02]  /*05b0*/  ULEA UR4, UR45, UR4, 0x18 ;  /* 0x000000042d047291 */ /* 0x000fe4000f8ec0ff */
[----:B------:R-:W-:-:S04]  /*05c0*/  UIADD3 UR8, UPT, UPT, -UR8, 0x100000, URZ ;  /* 0x0010000008087890 */ /* 0x000fc8000fffe1ff */
[----:B------:R-:W-:Y:S02]  /*05d0*/  USHF.L.U32 UR9, UR8, 0xb, URZ ;  /* 0x0000000b08097899 */ /* 0x000fe400080006ff */
[----:B------:R-:W-:Y:S02]  /*05e0*/  USHF.L.U32 UR8, UR8, 0x1, URZ ;  /* 0x0000000108087899 */ /* 0x000fe400080006ff */
[----:B------:R-:W-:-:S04]  /*05f0*/  UIADD3 UR6, UPT, UPT, -UR6, 0x100000, URZ ;  /* 0x0010000006067890 */ /* 0x000fc8000fffe1ff */
[----:B------:R-:W-:Y:S02]  /*0600*/  USHF.L.U32 UR7, UR6, 0xb, URZ ;  /* 0x0000000b06077899 */ /* 0x000fe400080006ff */
[----:B------:R-:W-:Y:S01]  /*0610*/  USHF.L.U32 UR6, UR6, 0x1, URZ ;  /* 0x0000000106067899 */ /* 0x000fe200080006ff */
[----:B------:R-:W-:Y:S01]  /*0620*/  ELECT P1, URZ, PT ;  /* 0x0000000000ff782f */ /* 0x000fe20003820000 */
[----:B------:R-:W3:Y:S02]  /*0630*/  FENCE.VIEW.ASYNC.S ;  /* 0x00000000000073c6 */ /* 0x000ee40000000000 */
[----:B---3--:R3:W4:Y:S08]  /*0640*/  SYNCS.EXCH.64 URZ, [UR4], UR8 ;  /* 0x0000000804ff75b2 */ /* 0x0087300008000100 */
[----:B------:R3:W1:Y:S01]  /*0650*/  SYNCS.EXCH.64 URZ, [UR4+0x40], UR6 ;  /* 0x0000400604ff75b2 */ /* 0x0006620008000100 */
        /* <DEDUP_REMOVED lines=13> */
[----:B------:R3:W1:Y:S02]  /*0730*/  SYNCS.EXCH.64 URZ, [UR4+0x78], UR6 ;  /* 0x0000780604ff75b2 */ /* 0x0006640008000100 */
[----:B---3--:R-:W-:Y:S01]  /*0740*/  NOP ;  /* 0x0000000000007918 */ /* 0x008fe20000000000 */
.L_x_9:
[----:B------:R-:W3:Y:S01]  /*0750*/  SHFL.IDX PT, R0, R145, RZ, 0x1f ;  /* 0x00001fff91007589 */ /* 0x000ee200000e0000 */
[----:B------:R-:W-:Y:S01]  /*0760*/  NOP ;  /* 0x0000000000007918 */ /* 0x000fe20000000000 */
[----:B---3--:R-:W-:-:S13]  /*0770*/  ISETP.NE.AND P1, PT, R0, 0x1, PT ;  /* 0x000000010000780c */ /* 0x008fda0003f25270 */
        /* <DEDUP_REMOVED lines=13> */
[----:B---3--:R3:W1:Y:S08]  /*0850*/  SYNCS.EXCH.64 URZ, [UR4+0x80], UR8 ;  /* 0x0000800804ff75b2 */ /* 0x0086700008000100 */
[----:B------:R3:W1:Y:S01]  /*0860*/  SYNCS.EXCH.64 URZ, [UR4+0x90], UR6 ;  /* 0x0000900604ff75b2 */ /* 0x0006620008000100 */
[----:B------:R3:W1:Y:S01]  /*0870*/  SYNCS.EXCH.64 URZ, [UR4+0x88], UR8 ;  /* 0x0000880804ff75b2 */ /* 0x0006620008000100 */
[----:B------:R3:W1:Y:S01]  /*0880*/  SYNCS.EXCH.64 URZ, [UR4+0x98], UR6 ;  /* 0x0000980604ff75b2 */ /* 0x0006620008000100 */
[----:B------:R-:W-:Y:S01]  /*0890*/  NOP ;  /* 0x0000000000007918 */ /* 0x000fe20000000000 */
.L_x_10:
[----:B------:R-:W2:Y:S01]  /*08a0*/  SHFL.IDX PT, R0, R145, RZ, 0x1f ;  /* 0x00001fff91007589 */ /* 0x000ea200000e0000 */
[----:B------:R-:W-:Y:S01]  /*08b0*/  NOP ;  /* 0x0000000000007918 */ /* 0x000fe20000000000 */
[----:B--2---:R-:W-:-:S13]  /*08c0*/  ISETP.NE.AND P1, PT, R0, 0x3, PT ;  /* 0x000000030000780c */ /* 0x004fda0003f25270 */
[----:B------:R-:W-:Y:S05]  /*08d0*/  @P1 BRA `(.L_x_11) ;  /* 0x00000000002c1947 */ /* 0x000fea0003800000 */
[----:B---3--:R-:W-:Y:S01]  /*08e0*/  UMOV UR6, 0x400 ;  /* 0x0000040000067882 */ /* 0x008fe20000000000 */
[----:B------:R-:W-:Y:S01]  /*08f0*/  UMOV UR4, 0x20 ;  /* 0x0000002000047882 */ /* 0x000fe20000000000 */
[----:B------:R-:W-:Y:S02]  /*0900*/  ULEA UR6, UR45, UR6, 0x18 ;  /* 0x000000062d067291 */ /* 0x000fe4000f8ec0ff */
[----:B------:R-:W-:-:S04]  /*0910*/  UIADD3 UR4, UPT, UPT, -UR4, 0x100000, URZ ;  /* 0x0010000004047890 */ /* 0x000fc8000fffe1ff */
[----:B------:R-:W-:Y:S02]  /*0920*/  USHF.L.U32 UR5, UR4, 0xb, URZ ;  /* 0x0000000b04057899 */ /* 0x000fe400080006ff */
[----:B------:R-:W-:Y:S01]  /*0930*/  USHF.L.U32 UR4, UR4, 0x1, URZ ;  /* 0x0000000104047899 */ /* 0x000fe200080006ff */
[----:B------:R-:W-:Y:S01]  /*0940*/  ELECT P1, URZ, PT ;  /* 0x0000000000ff782f */ /* 0x000fe20003820000 */
[----:B------:R-:W2:Y:S10]  /*0950*/  FENCE.VIEW.ASYNC.S ;  /* 0x00000000000073c6 */ /* 0x000eb40000000000 */
[----:B--2---:R2:W3:Y:S01]  /*0960*/  SYNCS.EXCH.64 URZ, [UR6+0xa0], UR4 ;  /* 0x0000a00406ff75b2 */ /* 0x0044e20008000100 */
[----:B------:R2:W1:Y:S01]  /*0970*/  SYNCS.EXCH.64 URZ, [UR6+0xa8], UR4 ;  /* 0x0000a80406ff75b2 */ /* 0x0004620008000100 */
[----:B------:R-:W-:Y:S01]  /*0980*/  NOP ;  /* 0x0000000000007918 */ /* 0x000fe20000000000 */
.L_x_11:
[----:B------:R-:W4:Y:S01]  /*0990*/  SHFL.IDX PT, R0, R145, RZ, 0x1f ;  /* 0x00001fff91007589 */ /* 0x000f2200000e0000 */
[----:B------:R-:W-:Y:S01]  /*09a0*/  NOP ;  /* 0x0000000000007918 */ /* 0x000fe20000000000 */
[----:B----4-:R-:W-:-:S13]  /*09b0*/  ISETP.NE.AND P1, PT, R0, 0x4, PT ;  /* 0x000000040000780c */ /* 0x010fda0003f25270 */
[----:B------:R-:W-:Y:S05]  /*09c0*/  @P1 BRA `(.L_x_12) ;  /* 0x0000000000481947 */ /* 0x000fea0003800000 */
[----:B--23--:R-:W-:Y:S01]  /*09d0*/  UMOV UR4, 0xe20 ;  /* 0x00000e2000047882 */ /* 0x00cfe20000000000 */
[----:B------:R-:W-:Y:S01]  /*09e0*/  UMOV UR6, 0x400 ;  /* 0x0000040000067882 */ /* 0x000fe20000000000 */
[----:B------:R-:W-:Y:S01]  /*09f0*/  USEL UR4, UR4, 0xc20, UP3 ;  /* 0x00000c2004047887 */ /* 0x000fe20009800000 */
        /* <DEDUP_REMOVED lines=9> */
[----:B------:R-:W2:Y:S02]  /*0a90*/  FENCE.VIEW.ASYNC.S ;  /* 0x00000000000073c6 */ /* 0x000ea40000000000 */
[----:B--2---:R4:W2:Y:S08]  /*0aa0*/  SYNCS.EXCH.64 URZ, [UR6+0xb0], UR8 ;  /* 0x0000b00806ff75b2 */ /* 0x0048b00008000100 */
[----:B------:R4:W3:Y:S01]  /*0ab0*/  SYNCS.EXCH.64 URZ, [UR6+0xc0], UR4 ;  /* 0x0000c00406ff75b2 */ /* 0x0008e20008000100 */
[----:B------:R4:W1:Y:S01]  /*0ac0*/  SYNCS.EXCH.64 URZ, [UR6+0xb8], UR8 ;  /* 0x0000b80806ff75b2 */ /* 0x0008620008000100 */
[----:B------:R4:W1:Y:S02]  /*0ad0*/  SYNCS.EXCH.64 URZ, [UR6+0xc8], UR4 ;  /* 0x0000c80406ff75b2 */ /* 0x0008640008000100 */
[----:B----4-:R-:W-:Y:S01]  /*0ae0*/  NOP ;  /* 0x0000000000007918 */ /* 0x010fe20000000000 */
.L_x_12:
[----:B------:R-:W4:Y:S01]  /*0af0*/  SHFL.IDX PT, R0, R145, RZ, 0x1f ;  /* 0x00001fff91007589 */ /* 0x000f2200000e0000 */
[----:B------:R-:W-:Y:S01]  /*0b00*/  NOP ;  /* 0x0000000000007918 */ /* 0x000fe20000000000 */
[----:B----4-:R-:W-:-:S13]  /*0b10*/  ISETP.NE.AND P1, PT, R0, 0x5, PT ;  /* 0x000000050000780c */ /* 0x010fda0003f25270 */
[----:B------:R-:W-:Y:S05]  /*0b20*/  @P1 BRA `(.L_x_13) ;  /* 0x0000000000541947 */ /* 0x000fea0003800000 */
[----:B--23--:R-:W-:Y:S01]  /*0b30*/  UMOV UR4, 0x400 ;  /* 0x0000040000047882 */ /* 0x00cfe20000000000 */
        /* <DEDUP_REMOVED lines=14> */
[----:B------:R4:W1:Y:S01]  /*0c20*/  SYNCS.EXCH.64 URZ, [UR4+0xf8], UR8 ;  /* 0x0000f80804ff75b2 */ /* 0x0008620008000100 */
[----:B------:R4:W1:Y:S01]  /*0c30*/  SYNCS.EXCH.64 URZ, [UR4+0xe0], UR6 ;  /* 0x0000e00604ff75b2 */ /* 0x0008620008000100 */
[----:B------:R4:W1:Y:S01]  /*0c40*/  SYNCS.EXCH.64 URZ, [UR4+0x100], UR8 ;  /* 0x0001000804ff75b2 */ /* 0x0008620008000100 */
[----:B------:R4:W1:Y:S01]  /*0c50*/  SYNCS.EXCH.64 URZ, [UR4+0xe8], UR6 ;  /* 0x0000e80604ff75b2 */ /* 0x0008620008000100 */
[----:B------:R4:W1:Y:S02]  /*0c60*/  SYNCS.EXCH.64 URZ, [UR4+0x108], UR8 ;  /* 0x0001080804ff75b2 */ /* 0x0008640008000100 */
[----:B----4-:R-:W-:Y:S01]  /*0c70*/  NOP ;  /* 0x0000000000007918 */ /* 0x010fe20000000000 */
.L_x_13:
[----:B------:R-:W4:Y:S01]  /*0c80*/  SHFL.IDX PT, R0, R145, RZ, 0x1f ;  /* 0x00001fff91007589 */ /* 0x000f2200000e0000 */
[----:B------:R-:W-:Y:S01]  /*0c90*/  ISETP.NE.OR P0, PT, RZ, UR25, !P0 ;  /* 0x00000019ff007c0c */ /* 0x000fe2000c705670 */
[----:B------:R-:W-:Y:S01]  /*0ca0*/  NOP ;  /* 0x0000000000007918 */ /* 0x000fe20000000000 */
[----:B----4-:R-:W-:-:S13]  /*0cb0*/  ISETP.NE.AND P1, PT, R0, 0x3, PT ;  /* 0x000000030000780c */ /* 0x010fda0003f25270 */
[----:B------:R-:W-:Y:S05]  /*0cc0*/  @P1 BRA `(.L_x_14) ;  /* 0x0000000000341947 */ /* 0x000fea0003800000 */
[----:B--23--:R-:W-:Y:S01]  /*0cd0*/  UMOV UR4, 0x400 ;  /* 0x0000040000047882 */ /* 0x00cfe20000000000 */
[----:B------:R-:W-:Y:S01]  /*0ce0*/  UMOV UR6, 0x20 ;  /* 0x0000002000067882 */ /* 0x000fe20000000000 */
[----:B------:R-:W-:Y:S02]  /*0cf0*/  ULEA UR4, UR45, UR4, 0x18 ;  /* 0x000000042d047291 */ /* 0x000fe4000f8ec0ff */
[----:B------:R-:W-:-:S04]  /*0d00*/  UIADD3 UR6, UPT, UPT, -UR6, 0x100000, URZ ;  /* 0x0010000006067890 */ /* 0x000fc8000fffe1ff */
[----:B------:R-:W-:Y:S02]  /*0d10*/  USHF.L.U32 UR7, UR6, 0xb, URZ ;  /* 0x0000000b06077899 */ /* 0x000fe400080006ff */
[----:B------:R-:W-:Y:S01]  /*0d20*/  USHF.L.U32 UR6, UR6, 0x1, URZ ;  /* 0x0000000106067899 */ /* 0x000fe200080006ff */
[----:B------:R-:W-:Y:S01]  /*0d30*/  ELECT P1, URZ, PT ;  /* 0x0000000000ff782f */ /* 0x000fe20003820000 */
[----:B------:R-:W2:Y:S10]  /*0d40*/  FENCE.VIEW.ASYNC.S ;  /* 0x00000000000073c6 */ /* 0x000eb40000000000 */
[----:B--2---:R4:W2:Y:S01]  /*0d50*/  SYNCS.EXCH.64 URZ, [UR4+0x110], UR6 ;  /* 0x0001100604ff75b2 */ /* 0x0048a20008000100 */
[----:B------:R4:W3:Y:S01]  /*0d60*/  SYNCS.EXCH.64 URZ, [UR4+0x120], UR6 ;  /* 0x0001200604ff75b2 */ /* 0x0008e20008000100 */
[----:B------:R4:W1:Y:S01]  /*0d70*/  SYNCS.EXCH.64 URZ, [UR4+0x118], UR6 ;  /* 0x0001180604ff75b2 */ /* 0x0008620008000100 */
[----:B------:R4:W1:Y:S02]  /*0d80*/  SYNCS.EXCH.64 URZ, [UR4+0x128], UR6 ;  /* 0x0001280604ff75b2 */ /* 0x0008640008000100 */
[----:B----4-:R-:W-:Y:S01]  /*0d90*/  NOP ;  /* 0x0000000000007918 */ /* 0x010fe20000000000 */
.L_x_14:
[----:B------:R-:W-:Y:S01]  /*0da0*/  VOTEU.ALL UP0, P0 ;  /* 0x0000000000ff7886 */ /* 0x000fe20000000000 */
[----:B--23--:R-:W-:Y:S01]  /*0db0*/  UMOV UR4, 0x20 ;  /* 0x0000002000047882 */ /* 0x00cfe20000000000 */
[----:B------:R-:W2:Y:S01]  /*0dc0*/  LDCU UR34, c[0x0][0x36c] ;  /* 0x00006d80ff2277ac */ /* 0x000ea20008000800 */
[----:B------:R-:W-:Y:S01]  /*0dd0*/  NOP ;  /* 0x0000000000007918 */ /* 0x000fe20000000000 */
[----:B------:R-:W-:Y:S01]  /*0de0*/  LOP3.LUT R0, R156, 0x1f, RZ, 0xc0, !PT ;  /* 0x0000001f9c007812 */ /* 0x000fe200078ec0ff */
[----:B------:R-:W-:Y:S01]  /*0df0*/  @!UP0 UMOV UR6, 0x400 ;  /* 0x0000040000068882 */ /* 0x000fe20000000000 */
[----:B------:R-:W-:-:S04]  /*0e00*/  @!UP0 UIADD3 UR4, UPT, UPT, -UR4, 0x100000, URZ ;  /* 0x0010000004048890 */ /* 0x000fc8000fffe1ff */
[----:B------:R-:W-:Y:S02]  /*0e10*/  @!UP0 USHF.L.U32 UR5, UR4, 0xb, URZ ;  /* 0x0000000b04058899 */ /* 0x000fe400080006ff */
[----:B------:R-:W-:Y:S02]  /*0e20*/  @!UP0 USHF.L.U32 UR4, UR4, 0x1, URZ ;  /* 0x0000000104048899 */ /* 0x000fe400080006ff */
[----:B------:R-:W-:Y:S01]  /*0e30*/  @!UP0 ULEA UR6, UR45, UR6, 0x18 ;  /* 0x000000062d068291 */ /* 0x000fe2000f8ec0ff */
[----:B------:R-:W-:Y:S01]  /*0e40*/  VOTEU.ALL UP0, P0 ;  /* 0x0000000000ff7886 */ /* 0x000fe20000000000 */
[----:B------:R-:W-:Y:S02]  /*0e50*/  UISETP.NE.AND UP4, UPT, UR25, URZ, UPT ;  /* 0x000000ff1900728c */ /* 0x000fe4000bf85270 */
[----:B--2---:R-:W-:Y:S01]  /*0e60*/  UISETP.EQ.U32.AND UP1, UPT, UR34, 0x1, UPT ;  /* 0x000000012200788c */ /* 0x004fe2000bf22070 */
[----:B------:R-:W2:Y:S07]  /*0e70*/  FENCE.VIEW.ASYNC.S ;  /* 0x00000000000073c6 */ /* 0x000eae0000000000 */
[----:B--2---:R2:W3:Y:S01]  /*0e80*/  @!UP0 SYNCS.EXCH.64 URZ, [UR6+0x130], UR4 ;  /* 0x0001300406ff85b2 */ /* 0x0044e20008000100 */
[----:B------:R-:W-:Y:S05]  /*0e90*/  BRA.U !UP1, `(.L_x_15) ;  /* 0x0000000109087547 */ /* 0x000fea000b800000 */
[----:B-1-3--:R-:W-:Y:S01]  /*0ea0*/  UCGABAR_ARV ;  /* 0x00000000000079c7 */ /* 0x00afe20008000000 */
[----:B------:R-:W-:Y:S05]  /*0eb0*/  BRA `(.L_x_16) ;  /* 0x0000000000047947 */ /* 0x000fea0003800000 */
.L_x_15:
[----:B-1-3--:R-:W-:Y:S01]  /*0ec0*/  NOP ;  /* 0x0000000000007918 */ /* 0x00afe20000000000 */
.L_x_16:
[----:B------:R-:W1:Y:S01]  /*0ed0*/  S2UR UR30, SR_CTAID.X ;  /* 0x00000000001e79c3 */ /* 0x000e620000002500 */
[----:B------:R-:W-:-:S05]  /*0ee0*/  CS2R.32 R3, SR_CgaSize ;  /* 0x0000000000037805 */ /* 0x000fca0000008a00 */
[----:B------:R-:W-:-:S05]  /*0ef0*/  IMAD R3, R3, -0xa0, RZ ;  /* 0xffffff6003037824 */ /* 0x000fca00078e02ff */
[----:B------:R-:W-:-:S14]  /*0f00*/  R2UR UR10, R3 ;  /* 0x00000000030a72ca */ /* 0x000fdc00000e0000 */
[----:B------:R-:W3:Y:S01]  /*0f10*/  LDCU UR10, c[0x0][UR10+0x2b0] ;  /* 0x000056000a0a77ac */ /* 0x000ee20008000800 */
[----:B------:R-:W-:-:S05]  /*0f20*/  CS2R.32 R3, SR_CgaSize ;  /* 0x0000000000037805 */ /* 0x000fca0000008a00 */
[----:B------:R-:W-:-:S05]  /*0f30*/  IMAD R3, R3, -0xa0, RZ ;  /* 0xffffff6003037824 */ /* 0x000fca00078e02ff */
[----:B------:R-:W-:-:S14]  /*0f40*/  R2UR UR8, R3 ;  /* 0x00000000030872ca */ /* 0x000fdc00000e0000 */
[----:B------:R-:W4:Y:S01]  /*0f50*/  LDCU UR8, c[0x0][UR8+0x2b4] ;  /* 0x00005680080877ac */ /* 0x000f220008000800 */
[----:B------:R-:W4:Y:S01]  /*0f60*/  S2UR UR9, SR_CTAID.Y ;  /* 0x00000000000979c3 */ /* 0x000f220000002600 */
[----:B--2---:R-:W-:Y:S02]  /*0f70*/  USHF.R.U32.HI UR5, URZ, 0x1, UR45 ;  /* 0x00000001ff057899 */ /* 0x004fe4000801162d */
[----:B------:R-:W-:Y:S02]  /*0f80*/  ULOP3.LUT UR6, UR46, 0xc, UR45, 0xf8, !UPT ;  /* 0x0000000c2e067892 */ /* 0x000fe4000f8ef82d */
[----:B------:R-:W-:Y:S01]  /*0f90*/  USHF.R.U32.HI UR4, URZ, 0x2, UR45 ;  /* 0x00000002ff047899 */ /* 0x000fe2000801162d */
[----:B------:R-:W-:-:S05]  /*0fa0*/  CS2R.32 R3, SR_CgaSize ;  /* 0x0000000000037805 */ /* 0x000fca0000008a00 */
[----:B------:R-:W-:-:S05]  /*0fb0*/  IMAD R3, R3, -0xa0, RZ ;  /* 0xffffff6003037824 */ /* 0x000fca00078e02ff */
[----:B------:R-:W-:-:S14]  /*0fc0*/  R2UR UR61, R3 ;  /* 0x00000000033d72ca */ /* 0x000fdc00000e0000 */
[----:B------:R-:W2:Y:S01]  /*0fd0*/  LDCU UR61, c[0x0][UR61+0x2a0] ;  /* 0x000054003d3d77ac */ /* 0x000ea20008000800 */
[----:B------:R-:W1:Y:S01]  /*0fe0*/  S2UR UR36, SR_CTAID.Z ;  /* 0x00000000002479c3 */ /* 0x000e620000002700 */
[----:B------:R-:W-:-:S05]  /*0ff0*/  CS2R.32 R3, SR_CgaSize ;  /* 0x0000000000037805 */ /* 0x000fca0000008a00 */
[----:B------:R-:W-:-:S05]  /*1000*/  IMAD R3, R3, -0xa0, RZ ;  /* 0xffffff6003037824 */ /* 0x000fca00078e02ff */
[----:B------:R-:W-:-:S14]  /*1010*/  R2UR UR62, R3 ;  /* 0x00000000033e72ca */ /* 0x000fdc00000e0000 */
[----:B------:R-:W2:Y:S01]  /*1020*/  LDCU UR62, c[0x0][UR62+0x2a4] ;  /* 0x000054803e3e77ac */ /* 0x000ea20008000800 */
[----:B------:R-:W2:Y:S01]  /*1030*/  LDCU UR28, c[0x0][0xb24] ;  /* 0x00016480ff1c77ac */ /* 0x000ea20008000800 */
[----:B-1----:R-:W-:Y:S01]  /*1040*/  I2FP.F32.U32 R3, UR30 ;  /* 0x0000001e00037c45 */ /* 0x002fe20008201000 */
[----:B------:R-:W-:-:S04]  /*1050*/  ULOP3.LUT UR32, UR5, 0x1, URZ, 0xc0, !UPT ;  /* 0x0000000105207892 */ /* 0x000fc8000f8ec0ff */
[----:B---3--:R-:W-:Y:S01]  /*1060*/  FMUL R3, R3, UR10 ;  /* 0x0000000a03037c20 */ /* 0x008fe20008400000 */
[----:B------:R-:W-:Y:S01]  /*1070*/  UISETP.GT.U32.AND UP0, UPT, UR6, 0xffff, UPT ;  /* 0x0000ffff0600788c */ /* 0x000fe2000bf04070 */
[----:B----4-:R-:W-:Y:S01]  /*1080*/  I2FP.F32.U32 R2, UR9 ;  /* 0x0000000900027c45 */ /* 0x010fe20008201000 */
[----:B------:R-:W-:-:S03]  /*1090*/  ULOP3.LUT UR7, UR45, 0x3, URZ, 0xc0, !UPT ;  /* 0x000000032d077892 */ /* 0x000fc6000f8ec0ff */
[----:B------:R-:W1:Y:S01]  /*10a0*/  F2I.U32.TRUNC.NTZ R3, R3 ;  /* 0x0000000300037305 */ /* 0x000e62000020f000 */
[----:B------:R-:W-:Y:S01]  /*10b0*/  ULOP3.LUT UR31, UR4, 0x3, URZ, 0xc0, !UPT ;  /* 0x00000003041f7892 */ /* 0x000fe2000f8ec0ff */
[----:B------:R-:W-:Y:S01]  /*10c0*/  FMUL R2, R2, UR8 ;  /* 0x0000000802027c20 */ /* 0x000fe20008400000 */
[----:B------:R-:W-:Y:S02]  /*10d0*/  USEL UR4, UR6, 0xffff, !UP0 ;  /* 0x0000ffff06047887 */ /* 0x000fe4000c000000 */
[----:B------:R-:W-:Y:S02]  /*10e0*/  UISETP.GT.U32.AND UP1, UPT, UR7, 0xffff, UPT ;  /* 0x0000ffff0700788c */ /* 0x000fe4000bf24070 */
[----:B------:R-:W-:Y:S01]  /*10f0*/  ULOP3.LUT UR4, UR4, 0xffff, URZ, 0xc0, !UPT ;  /* 0x0000ffff04047892 */ /* 0x000fe2000f8ec0ff */
[----:B------:R-:W3:Y:S01]  /*1100*/  F2I.U32.TRUNC.NTZ R2, R2 ;  /* 0x0000000200027305 */ /* 0x000ee2000020f000 */
[----:B------:R-:W-:Y:S01]  /*1110*/  USEL UR7, UR7, 0xffff, !UP1 ;  /* 0x0000ffff07077887 */ /* 0x000fe2000c800000 */
[----:B------:R-:W-:Y:S01]  /*1120*/  UMOV UR21, 0x5 ;  /* 0x0000000500157882 */ /* 0x000fe20000000000 */
[----:B------:R-:W-:-:S02]  /*1130*/  USHF.L.U32 UR27, UR45, 0xa, URZ ;  /* 0x0000000a2d1b7899 */ /* 0x000fc400080006ff */
[----:B------:R-:W-:Y:S01]  /*1140*/  USHF.L.U32 UR21, UR21, UR4, URZ ;  /* 0x0000000415157299 */ /* 0x000fe200080006ff */
[----:B-1----:R-:W-:Y:S01]  /*1150*/  R2UR UR5, R3 ;  /* 0x00000000030572ca */ /* 0x002fe200000e0000 */
[----:B------:R-:W-:Y:S01]  /*1160*/  USHF.L.U32 UR26, UR45, 0xb, URZ ;  /* 0x0000000b2d1a7899 */ /* 0x000fe200080006ff */
[----:B------:R-:W-:Y:S01]  /*1170*/  PRMT R3, RZ, 0x7610, R3 ;  /* 0x00007610ff037816 */ /* 0x000fe20000000003 */
[----:B------:R-:W-:Y:S01]  /*1180*/  ULOP3.LUT UR7, UR7, 0xffff, URZ, 0xc0, !UPT ;  /* 0x0000ffff07077892 */ /* 0x000fe2000f8ec0ff */
[----:B------:R-:W-:Y:S01]  /*1190*/  UMOV UR24, 0x1111 ;  /* 0x0000111100187882 */ /* 0x000fe20000000000 */
[----:B------:R-:W1:Y:S01]  /*11a0*/  LDCU UR42, c[0x0][0xb24] ;  /* 0x00016480ff2a77ac */ /* 0x000e620008000800 */
[----:B---3--:R-:W-:Y:S02]  /*11b0*/  R2UR UR8, R2 ;  /* 0x00000000020872ca */ /* 0x008fe400000e0000 */
[----:B------:R-:W-:Y:S01]  /*11c0*/  PRMT R2, RZ, 0x7610, R2 ;  /* 0x00007610ff027816 */ /* 0x000fe20000000002 */
[----:B------:R-:W3:Y:S04]  /*11d0*/  LDCU UR33, c[0x0][0xb30] ;  /* 0x00016600ff2177ac */ /* 0x000ee80008000800 */
[----:B------:R-:W-:-:S02]  /*11e0*/  UIADD3 UR5, UPT, UPT, -UR5, URZ, URZ ;  /* 0x000000ff05057290 */ /* 0x000fc4000fffe1ff */
[----:B------:R-:W-:Y:S02]  /*11f0*/  UISETP.NE.AND UP5, UPT, UR25, 0x2, UPT ;  /* 0x000000021900788c */ /* 0x000fe4000bfa5270 */
[----:B------:R-:W-:Y:S02]  /*1200*/  ULOP3.LUT UR27, UR27, 0x3000, URZ, 0xc0, !UPT ;  /* 0x000030001b1b7892 */ /* 0x000fe4000f8ec0ff */
[----:B------:R-:W-:Y:S02]  /*1210*/  UIADD3 UR4, UPT, UPT, -UR8, URZ, URZ ;  /* 0x000000ff08047290 */ /* 0x000fe4000fffe1ff */
[----:B------:R-:W-:Y:S02]  /*1220*/  ULOP3.LUT UR26, UR26, 0x1000, URZ, 0xc0, !UPT ;  /* 0x000010001a1a7892 */ /* 0x000fe4000f8ec0ff */
[----:B--2---:R-:W-:Y:S01]  /*1230*/  UISETP.GE.AND UP6, UPT, UR28, 0x1, UPT ;  /* 0x000000011c00788c */ /* 0x004fe2000bfc6270 */
[----:B------:R-:W-:Y:S01]  /*1240*/  UMOV UR20, UR9 ;  /* 0x0000000900147c82 */ /* 0x000fe20008000000 */
[----:B------:R-:W-:Y:S01]  /*1250*/  UMOV UR16, UR30 ;  /* 0x0000001e00107c82 */ /* 0x000fe20008000000 */
[----:B------:R-:W-:-:S02]  /*1260*/  USHF.L.U32 UR24, UR24, UR7, URZ ;  /* 0x0000000718187299 */ /* 0x000fc400080006ff */
[----:B------:R-:W-:Y:S02]  /*1270*/  UIMAD UR61, UR61, UR5, UR30 ;  /* 0x000000053d3d72a4 */ /* 0x000fe4000f8e021e */
[----:B------:R-:W-:Y:S01]  /*1280*/  UIMAD UR62, UR62, UR4, UR9 ;  /* 0x000000043e3e72a4 */ /* 0x000fe2000f8e0209 */
[----:B-1-3--:R-:W-:Y:S11]  /*1290*/  BRA.U UP4, `(.L_x_17) ;  /* 0x0000000104ac7547 */ /* 0x00aff6000b800000 */
[----:B------:R-:W-:Y:S02]  /*12a0*/  UISETP.NE.AND UP0, UPT, UR62, URZ, UPT ;  /* 0x000000ff3e00728c */ /* 0x000fe4000bf05270 */
[----:B------:R-:W-:Y:S02]  /*12b0*/  ULOP3.LUT UR4, UR61, 0x2, URZ, 0x3c, !UPT ;  /* 0x000000023d047892 */ /* 0x000fe4000f8e3cff */
[----:B------:R-:W-:Y:S02]  /*12c0*/  UISETP.GT.U32.AND UP1, UPT, UR61, 0x1, UP0 ;  /* 0x000000013d00788c */ /* 0x000fe40008724070 */
[----:B------:R-:W-:Y:S02]  /*12d0*/  UISETP.NE.AND UP2, UPT, UR62, 0x1, UPT ;  /* 0x000000013e00788c */ /* 0x000fe4000bf45270 */
[----:B------:R-:W-:Y:S02]  /*12e0*/  UISETP.GT.U32.AND UP0, UPT, UR4, 0x1, UP0 ;  /* 0x000000010400788c */ /* 0x000fe40008704070 */
[----:B------:R-:W-:-:S02]  /*12f0*/  USEL UR7, URZ, 0x1, UP1 ;  /* 0x00000001ff077887 */ /* 0x000fc40008800000 */
[----:B------:R-:W-:Y:S02]  /*1300*/  USEL UR8, URZ, 0x2, UP1 ;  /* 0x00000002ff087887 */ /* 0x000fe40008800000 */
[----:B------:R-:W-:Y:S02]  /*1310*/  UISETP.GT.U32.AND UP1, UPT, UR61, 0x1, UP2 ;  /* 0x000000013d00788c */ /* 0x000fe40009724070 */
[----:B------:R-:W-:Y:S02]  /*1320*/  USEL UR12, URZ, 0x4, UP0 ;  /* 0x00000004ff0c7887 */ /* 0x000fe40008000000 */
[----:B------:R-:W-:Y:S02]  /*1330*/  USEL UR15, URZ, 0x8, UP0 ;  /* 0x00000008ff0f7887 */ /* 0x000fe40008000000 */
[----:B------:R-:W-:Y:S02]  /*1340*/  UISETP.GT.U32.AND UP0, UPT, UR4, 0x1, UP2 ;  /* 0x000000010400788c */ /* 0x000fe40009704070 */
[----:B------:R-:W-:-:S02]  /*1350*/  USEL UR6, URZ, 0x10, UP1 ;  /* 0x00000010ff067887 */ /* 0x000fc40008800000 */
[----:B------:R-:W-:Y:S02]  /*1360*/  USEL UR11, URZ, 0x20, UP1 ;  /* 0x00000020ff0b7887 */ /* 0x000fe40008800000 */
[----:B------:R-:W-:Y:S02]  /*1370*/  UISETP.NE.AND UP1, UPT, UR62, 0x2, UPT ;  /* 0x000000023e00788c */ /* 0x000fe4000bf25270 */
[----:B------:R-:W-:Y:S02]  /*1380*/  USEL UR14, URZ, 0x40, UP0 ;  /* 0x00000040ff0e7887 */ /* 0x000fe40008000000 */
[----:B------:R-:W-:Y:S02]  /*1390*/  USEL UR17, URZ, 0x80, UP0 ;  /* 0x00000080ff117887 */ /* 0x000fe40008000000 */
[----:B------:R-:W-:Y:S02]  /*13a0*/  UISETP.GT.U32.AND UP0, UPT, UR61, 0x1, UP1 ;  /* 0x000000013d00788c */ /* 0x000fe40008f04070 */
[----:B------:R-:W-:-:S02]  /*13b0*/  UISETP.NE.AND UP2, UPT, UR62, 0x3, UPT ;  /* 0x000000033e00788c */ /* 0x000fc4000bf45270 */
[----:B------:R-:W-:Y:S02]  /*13c0*/  USEL UR5, URZ, 0x100, UP0 ;  /* 0x00000100ff057887 */ /* 0x000fe40008000000 */
[----:B------:R-:W-:Y:S02]  /*13d0*/  USEL UR10, URZ, 0x200, UP0 ;  /* 0x00000200ff0a7887 */ /* 0x000fe40008000000 */
[----:B------:R-:W-:Y:S02]  /*13e0*/  UISETP.GT.U32.AND UP0, UPT, UR61, 0x1, UP2 ;  /* 0x000000013d00788c */ /* 0x000fe40009704070 */
[----:B------:R-:W-:Y:S02]  /*13f0*/  UIADD3 UR5, UPT, UPT, UR5, UR6, UR7 ;  /* 0x0000000605057290 */ /* 0x000fe4000fffe007 */
[----:B------:R-:W-:Y:S02]  /*1400*/  USEL UR9, URZ, 0x1000, UP0 ;  /* 0x00001000ff097887 */ /* 0x000fe40008000000 */
[----:B------:R-:W-:-:S02]  /*1410*/  USEL UR13, URZ, 0x2000, UP0 ;  /* 0x00002000ff0d7887 */ /* 0x000fc40008000000 */
[----:B------:R-:W-:Y:S02]  /*1420*/  UIADD3 UR5, UPT, UPT, UR8, UR9, UR5 ;  /* 0x0000000908057290 */ /* 0x000fe4000fffe005 */
[----:B------:R-:W-:Y:S02]  /*1430*/  UISETP.GT.U32.AND UP1, UPT, UR4, 0x1, UP1 ;  /* 0x000000010400788c */ /* 0x000fe40008f24070 */
[----:B------:R-:W-:Y:S02]  /*1440*/  UIADD3 UR5, UPT, UPT, UR10, UR11, UR5 ;  /* 0x0000000b0a057290 */ /* 0x000fe4000fffe005 */
[----:B------:R-:W-:Y:S02]  /*1450*/  UISETP.GT.U32.AND UP0, UPT, UR4, 0x1, UP2 ;  /* 0x000000010400788c */ /* 0x000fe40009704070 */
[----:B------:R-:W-:Y:S02]  /*1460*/  USEL UR4, URZ, 0x400, UP1 ;  /* 0x00000400ff047887 */ /* 0x000fe40008800000 */
[----:B------:R-:W-:-:S02]  /*1470*/  UIADD3 UR5, UPT, UPT, UR12, UR13, UR5 ;  /* 0x0000000d0c057290 */ /* 0x000fc4000fffe005 */
[----:B------:R-:W-:Y:S02]  /*1480*/  USEL UR6, URZ, 0x4000, UP0 ;  /* 0x00004000ff067887 */ /* 0x000fe40008000000 */
[----:B------:R-:W-:Y:S02]  /*1490*/  UIADD3 UR5, UPT, UPT, UR4, UR14, UR5 ;  /* 0x0000000e04057290 */ /* 0x000fe4000fffe005 */
[----:B------:R-:W-:Y:S02]  /*14a0*/  USEL UR7, URZ, 0x800, UP1 ;  /* 0x00000800ff077887 */ /* 0x000fe40008800000 */
[----:B------:R-:W-:Y:S02]  /*14b0*/  ULOP3.LUT UR4, UR61, 0xfffffffe, URZ, 0xc0, !UPT ;  /* 0xfffffffe3d047892 */ /* 0x000fe4000f8ec0ff */
[----:B------:R-:W-:Y:S02]  /*14c0*/  UIADD3 UR5, UPT, UPT, UR15, UR6, UR5 ;  /* 0x000000060f057290 */ /* 0x000fe4000fffe005 */
[----:B------:R-:W-:-:S02]  /*14d0*/  ULEA UR4, UR62, UR4, 0x2 ;  /* 0x000000043e047291 */ /* 0x000fc4000f8e10ff */
[----:B------:R-:W-:Y:S02]  /*14e0*/  USEL UR6, URZ, 0x8000, UP0 ;  /* 0x00008000ff067887 */ /* 0x000fe40008000000 */
[----:B------:R-:W-:-:S03]  /*14f0*/  UIADD3 UR5, UPT, UPT, UR7, UR17, UR5 ;  /* 0x0000001107057290 */ /* 0x000fc6000fffe005 */
[----:B------:R-:W-:Y:S01]  /*1500*/  UMOV UR7, 0x3 ;  /* 0x0000000300077882 */ /* 0x000fe20000000000 */
[----:B------:R-:W-:Y:S02]  /*1510*/  UIADD3 UR5, UPT, UPT, UR5, UR6, URZ ;  /* 0x0000000605057290 */ /* 0x000fe4000fffe0ff */
[----:B------:R-:W-:-:S04]  /*1520*/  USHF.L.U32 UR4, UR7, UR4, URZ ;  /* 0x0000000407047299 */ /* 0x000fc800080006ff */
[----:B------:R-:W-:Y:S02]  /*1530*/  MOV R3, UR5 ;  /* 0x0000000500037c02 */ /* 0x000fe40008000f00 */
[----:B------:R-:W-:Y:S02]  /*1540*/  MOV R2, UR4 ;  /* 0x0000000400027c02 */ /* 0x000fe40008000f00 */
.L_x_17:
[----:B------:R-:W-:Y:S05]  /*1550*/  BRA.U !UP6, `(.L_x_18) ;  /* 0x000000010ed47547 */ /* 0x000fea000b800000 */
[----:B------:R-:W1:Y:S01]  /*1560*/  LDCU.128 UR12, c[0x0][0xb10] ;  /* 0x00016200ff0c77ac */ /* 0x000e620008000c00 */
[----:B------:R-:W2:Y:S01]  /*1570*/  LDCU UR6, c[0x0][0x370] ;  /* 0x00006e00ff0677ac */ /* 0x000ea20008000800 */
[----:B------:R-:W3:Y:S01]  /*1580*/  LDCU UR5, c[0x0][0x374] ;  /* 0x00006e80ff0577ac */ /* 0x000ee20008000800 */
[----:B------:R-:W4:Y:S01]  /*1590*/  LDCU UR29, c[0x0][0xb0c] ;  /* 0x00016180ff1d77ac */ /* 0x000f220008000800 */
[----:B------:R-:W4:Y:S01]  /*15a0*/  LDCU UR4, c[0x0][0xb20] ;  /* 0x00016400ff0477ac */ /* 0x000f220008000800 */
[----:B------:R-:W4:Y:S01]  /*15b0*/  LDCU.64 UR8, c[0x0][0xb28] ;  /* 0x00016500ff0877ac */ /* 0x000f220008000a00 */
[----:B-1----:R-:W-:Y:S02]  /*15c0*/  UISETP.NE.AND UP0, UPT, UR14, 0x1, UPT ;  /* 0x000000010e00788c */ /* 0x002fe4000bf05270 */
[----:B---3--:R-:W-:Y:S02]  /*15d0*/  UIMAD.WIDE.U32 UR10, UR5, UR15, URZ ;  /* 0x0000000f050a72a5 */ /* 0x008fe4000f8e00ff */
[----:B--2---:R-:W-:-:S02]  /*15e0*/  UIMAD.WIDE.U32 UR18, UR6, UR12, URZ ;  /* 0x0000000c061272a5 */ /* 0x004fc4000f8e00ff */
[----:B----4-:R-:W-:Y:S02]  /*15f0*/  UISETP.NE.AND UP1, UPT, UR29, 0x1, UPT ;  /* 0x000000011d00788c */ /* 0x010fe4000bf25270 */
[----:B------:R-:W-:Y:S01]  /*1600*/  UISETP.NE.AND UP2, UPT, UR28, 0x1, UPT ;  /* 0x000000011c00788c */ /* 0x000fe2000bf45270 */
[----:B------:R-:W-:Y:S02]  /*1610*/  UMOV UR10, UR11 ;  /* 0x0000000b000a7c82 */ /* 0x000fe40008000000 */
[----:B------:R-:W-:Y:S01]  /*1620*/  UMOV UR18, UR19 ;  /* 0x0000001300127c82 */ /* 0x000fe20008000000 */
[----:B------:R-:W-:Y:S02]  /*1630*/  @UP0 USHF.R.U32.HI UR5, URZ, UR4, UR10 ;  /* 0x00000004ff050299 */ /* 0x000fe4000801160a */
[----:B------:R-:W-:Y:S02]  /*1640*/  UIMAD.WIDE.U32 UR22, UR20, UR15, URZ ;  /* 0x0000000f141672a5 */ /* 0x000fe4000f8e00ff */
[----:B------:R-:W-:-:S02]  /*1650*/  UIMAD.WIDE.U32 UR10, UR5, UR8, URZ ;  /* 0x00000008050a72a5 */ /* 0x000fc4000f8e00ff */
[----:B------:R-:W-:Y:S02]  /*1660*/  @UP1 USHF.R.U32.HI UR6, URZ, UR13, UR18 ;  /* 0x0000000dff061299 */ /* 0x000fe40008011612 */
[----:B------:R-:W-:Y:S02]  /*1670*/  UIMAD.WIDE.U32 UR16, UR30, UR12, URZ ;  /* 0x0000000c1e1072a5 */ /* 0x000fe4000f8e00ff */
[----:B------:R-:W-:Y:S01]  /*1680*/  UIMAD.WIDE.U32 UR18, UR6, UR8, URZ ;  /* 0x00000008061272a5 */ /* 0x000fe2000f8e00ff */
[----:B------:R-:W-:Y:S01]  /*1690*/  UMOV UR22, UR23 ;  /* 0x0000001700167c82 */ /* 0x000fe20008000000 */
[----:B------:R-:W-:Y:S01]  /*16a0*/  UMOV UR10, UR11 ;  /* 0x0000000b000a7c82 */ /* 0x000fe20008000000 */
[----:B------:R-:W-:Y:S02]  /*16b0*/  USHF.R.U32.HI UR22, URZ, UR4, UR22 ;  /* 0x00000004ff167299 */ /* 0x000fe40008011616 */
[----:B------:R-:W-:Y:S02]  /*16c0*/  @UP2 USHF.R.U32.HI UR5, URZ, UR9, UR10 ;  /* 0x00000009ff052299 */ /* 0x000fe4000801160a */
[----:B------:R-:W-:Y:S01]  /*16d0*/  UMOV UR7, UR19 ;  /* 0x0000001300077c82 */ /* 0x000fe20008000000 */
[----:B------:R-:W-:Y:S01]  /*16e0*/  UMOV UR16, UR17 ;  /* 0x0000001100107c82 */ /* 0x000fe20008000000 */
[----:B------:R-:W-:-:S02]  /*16f0*/  @UP2 USHF.R.U32.HI UR6, URZ, UR9, UR7 ;  /* 0x00000009ff062299 */ /* 0x000fc40008011607 */
[----:B------:R-:W-:Y:S02]  /*1700*/  USHF.R.U32.HI UR16, URZ, UR13, UR16 ;  /* 0x0000000dff107299 */ /* 0x000fe40008011610 */
[----:B------:R-:W-:Y:S02]  /*1710*/  USEL UR4, UR20, UR22, !UP0 ;  /* 0x0000001614047287 */ /* 0x000fe4000c000000 */
[----:B------:R-:W-:Y:S02]  /*1720*/  UIMAD UR7, UR5, UR28, URZ ;  /* 0x0000001c050772a4 */ /* 0x000fe4000f8e02ff */
[----:B------:R-:W-:Y:S02]  /*1730*/  USEL UR5, UR30, UR16, !UP1 ;  /* 0x000000101e057287 */ /* 0x000fe4000c800000 */
[----:B------:R-:W-:Y:S02]  /*1740*/  UIMAD UR12, UR6, UR28, URZ ;  /* 0x0000001c060c72a4 */ /* 0x000fe4000f8e02ff */
[----:B------:R-:W-:-:S02]  /*1750*/  UISETP.GE.AND UP0, UPT, UR4, UR7, UPT ;  /* 0x000000070400728c */ /* 0x000fc4000bf06270 */
[----:B------:R-:W-:Y:S02]  /*1760*/  UIMAD.WIDE.U32 UR10, UR4, UR8, URZ ;  /* 0x00000008040a72a5 */ /* 0x000fe4000f8e00ff */
[----:B------:R-:W-:Y:S02]  /*1770*/  UISETP.GE.OR UP0, UPT, UR5, UR12, UP0 ;  /* 0x0000000c0500728c */ /* 0x000fe40008706670 */
[----:B------:R-:W-:Y:S02]  /*1780*/  UIMAD.WIDE.U32 UR12, UR5, UR8, URZ ;  /* 0x00000008050c72a5 */ /* 0x000fe4000f8e00ff */
[----:B------:R-:W-:Y:S01]  /*1790*/  UIADD3 UR10, UPT, UPT, -UR4, URZ, URZ ;  /* 0x000000ff040a7290 */ /* 0x000fe2000fffe1ff */
[----:B------:R-:W-:Y:S01]  /*17a0*/  UMOV UR8, UR11 ;  /* 0x0000000b00087c82 */ /* 0x000fe20008000000 */
[----:B------:R-:W-:Y:S02]  /*17b0*/  UIADD3 UR16, UPT, UPT, -UR5, URZ, URZ ;  /* 0x000000ff05107290 */ /* 0x000fe4000fffe1ff */
[----:B------:R-:W-:-:S03]  /*17c0*/  USHF.R.U32.HI UR8, URZ, UR9, UR8 ;  /* 0x00000009ff087299 */ /* 0x000fc60008011608 */
[----:B------:R-:W-:Y:S01]  /*17d0*/  @!UP0 UMOV UR7, UR13 ;  /* 0x0000000d00078c82 */ /* 0x000fe20008000000 */
[----:B------:R-:W-:Y:S02]  /*17e0*/  UIMAD UR20, UR14, UR10, UR20 ;  /* 0x0000000a0e1472a4 */ /* 0x000fe4000f8e0214 */
[----:B------:R-:W-:Y:S02]  /*17f0*/  USEL UR8, UR4, UR8, !UP2 ;  /* 0x0000000804087287 */ /* 0x000fe4000d000000 */
[----:B------:R-:W-:Y:S02]  /*1800*/  @!UP0 USHF.R.U32.HI UR7, URZ, UR9, UR7 ;  /* 0x00000009ff078299 */ /* 0x000fe40008011607 */
[----:B------:R-:W-:Y:S02]  /*1810*/  UIADD3 UR9, UPT, UPT, -UR8, URZ, URZ ;  /* 0x000000ff08097290 */ /* 0x000fe4000fffe1ff */
[----:B------:R-:W-:Y:S02]  /*1820*/  @!UP0 USEL UR7, UR5, UR7, !UP2 ;  /* 0x0000000705078287 */ /* 0x000fe4000d000000 */
[----:B------:R-:W-:-:S02]  /*1830*/  UIMAD UR9, UR28, UR9, UR4 ;  /* 0x000000091c0972a4 */ /* 0x000fc4000f8e0204 */
[----:B------:R-:W-:Y:S02]  /*1840*/  @!UP0 UIADD3 UR8, UPT, UPT, UR8, -UR7, URZ ;  /* 0x8000000708088290 */ /* 0x000fe4000fffe0ff */
[----:B------:R-:W-:Y:S02]  /*1850*/  @!UP0 UIMAD UR6, UR9, UR6, UR7 ;  /* 0x00000006090682a4 */ /* 0x000fe4000f8e0207 */
[----:B------:R-:W-:Y:S02]  /*1860*/  @!UP0 UIMAD UR4, UR8, UR28, UR5 ;  /* 0x0000001c080482a4 */ /* 0x000fe4000f8e0205 */
[----:B------:R-:W-:Y:S02]  /*1870*/  UIMAD UR16, UR29, UR16, UR30 ;  /* 0x000000101d1072a4 */ /* 0x000fe4000f8e021e */
[----:B------:R-:W-:Y:S01]  /*1880*/  UIMAD UR20, UR4, UR14, UR20 ;  /* 0x0000000e041472a4 */ /* 0x000fe2000f8e0214 */
[----:B------:R-:W-:Y:S02]  /*1890*/  @!UP0 UMOV UR5, UR6 ;  /* 0x0000000600058c82 */ /* 0x000fe40008000000 */
[----:B------:R-:W-:-:S12]  /*18a0*/  UIMAD UR16, UR5, UR29, UR16 ;  /* 0x0000001d051072a4 */ /* 0x000fd8000f8e0210 */
.L_x_18:
[----:B------:R-:W-:-:S09]  /*18b0*/  UISETP.NE.AND UP0, UPT, UR33, 0x1, UPT ;  /* 0x000000012100788c */ /* 0x000fd2000bf05270 */
[----:B------:R-:W-:Y:S05]  /*18c0*/  BRA.U UP0, `(.L_x_19) ;  /* 0x0000000100447547 */ /* 0x000fea000b800000 */
[----:B------:R-:W1:Y:S01]  /*18d0*/  LDCU.128 UR8, c[0x0][0xb10] ;  /* 0x00016200ff0877ac */ /* 0x000e620008000c00 */
[----:B------:R-:W2:Y:S01]  /*18e0*/  LDCU UR12, c[0x0][0xb0c] ;  /* 0x00016180ff0c77ac */ /* 0x000ea20008000800 */
[----:B------:R-:W3:Y:S01]  /*18f0*/  LDCU UR13, c[0x0][0xb20] ;  /* 0x00016400ff0d77ac */ /* 0x000ee20008000800 */
[----:B-1----:R-:W-:Y:S02]  /*1900*/  UIMAD.WIDE.U32 UR6, UR16, UR8, URZ ;  /* 0x00000008100672a5 */ /* 0x002fe4000f8e00ff */
[----:B------:R-:W-:Y:S02]  /*1910*/  UIMAD.WIDE.U32 UR4, UR20, UR11, URZ ;  /* 0x0000000b140472a5 */ /* 0x000fe4000f8e00ff */
[----:B--2---:R-:W-:Y:S02]  /*1920*/  UISETP.NE.AND UP1, UPT, UR12, 0x1, UPT ;  /* 0x000000010c00788c */ /* 0x004fe4000bf25270 */
[----:B------:R-:W-:Y:S01]  /*1930*/  UISETP.NE.AND UP0, UPT, UR10, 0x1, UPT ;  /* 0x000000010a00788c */ /* 0x000fe2000bf05270 */
[----:B------:R-:W-:-:S02]  /*1940*/  UMOV UR6, UR7 ;  /* 0x0000000700067c82 */ /* 0x000fc40008000000 */
[----:B------:R-:W-:Y:S01]  /*1950*/  UMOV UR4, UR5 ;  /* 0x0000000500047c82 */ /* 0x000fe20008000000 */
[----:B------:R-:W-:Y:S02]  /*1960*/  USHF.R.U32.HI UR9, URZ, UR9, UR6 ;  /* 0x00000009ff097299 */ /* 0x000fe40008011606 */
[----:B---3--:R-:W-:Y:S02]  /*1970*/  USHF.R.U32.HI UR4, URZ, UR13, UR4 ;  /* 0x0000000dff047299 */ /* 0x008fe40008011604 */
[----:B------:R-:W-:Y:S02]  /*1980*/  USEL UR5, UR16, UR9, !UP1 ;  /* 0x0000000910057287 */ /* 0x000fe4000c800000 */
[----:B------:R-:W-:-:S04]  /*1990*/  USEL UR4, UR20, UR4, !UP0 ;  /* 0x0000000414047287 */ /* 0x000fc8000c000000 */
[----:B------:R-:W-:Y:S02]  /*19a0*/  UIADD3 UR6, UPT, UPT, -UR4, UR5, URZ ;  /* 0x0000000504067290 */ /* 0x000fe4000fffe1ff */
[----:B------:R-:W-:Y:S02]  /*19b0*/  UIADD3 UR4, UPT, UPT, UR4, -UR5, URZ ;  /* 0x8000000504047290 */ /* 0x000fe4000fffe0ff */
[----:B------:R-:W-:Y:S02]  /*19c0*/  UIMAD UR20, UR6, UR10, UR20 ;  /* 0x0000000a061472a4 */ /* 0x000fe4000f8e0214 */
[----:B------:R-:W-:-:S12]  /*19d0*/  UIMAD UR16, UR4, UR12, UR16 ;  /* 0x0000000c041072a4 */ /* 0x000fd8000f8e0210 */
.L_x_19:
[----:B------:R-:W-:-:S09]  /*19e0*/  UISETP.EQ.U32.AND UP0, UPT, UR34, 0x1, UPT ;  /* 0x000000012200788c */ /* 0x000fd2000bf02070 */
[----:B------:R-:W-:Y:S05]  /*19f0*/  BRA.U !UP0, `(.L_x_20) ;  /* 0x00000001080c7547 */ /* 0x000fea000b800000 */
[----:B------:R-:W-:Y:S01]  /*1a00*/  UCGABAR_WAIT ;  /* 0x0000000000007dc7 */ /* 0x000fe20008000000 */
[----:B------:R-:W-:Y:S01]  /*1a10*/  CCTL.IVALL ;  /* 0x00000000ff00798f */ /* 0x000fe20002000000 */
[----:B------:R-:W-:Y:S05]  /*1a20*/  BRA `(.L_x_21) ;  /* 0x0000000000047947 */ /* 0x000fea0003800000 */
.L_x_20:
[----:B------:R-:W-:Y:S06]  /*1a30*/  BAR.SYNC.DEFER_BLOCKING 0x0 ;  /* 0x0000000000007b1d */ /* 0x000fec0000010000 */
.L_x_21:
[----:B------:R-:W-:Y:S05]  /*1a40*/  BRA.U UP5, `(.L_x_22) ;  /* 0x0000001505847547 */ /* 0x000fea000b800000 */
[----:B------:R-:W1:Y:S01]  /*1a50*/  LDCU UR6, c[0x0][0x38c] ;  /* 0x00007180ff0677ac */ /* 0x000e620008000800 */
[----:B------:R-:W-:Y:S01]  /*1a60*/  PLOP3.LUT P1, PT, PT, PT, UP3, 0x80, 0x8 ;  /* 0x000000000008781c */ /* 0x000fe20003f2f038 */
[----:B------:R-:W-:Y:S01]  /*1a70*/  IMAD.MOV.U32 R12, RZ, RZ, 0x1 ;  /* 0x00000001ff0c7424 */ /* 0x000fe200078e00ff */
[----:B------:R-:W-:Y:S01]  /*1a80*/  ISETP.NE.AND P2, PT, R0, RZ, P3 ;  /* 0x000000ff0000720c */ /* 0x000fe20001f45270 */
[----:B------:R-:W-:Y:S01]  /*1a90*/  USHF.L.U32 UR46, UR30, 0x6, URZ ;  /* 0x000000061e2e7899 */ /* 0x000fe200080006ff */
[----:B------:R-:W-:Y:S01]  /*1aa0*/  PLOP3.LUT P1, PT, P1, PT, PT, 0x8, 0x80 ;  /* 0x000000000080781c */ /* 0x000fe20000f2e170 */
[----:B------:R-:W-:Y:S01]  /*1ab0*/  USHF.L.U32 UR44, UR30, 0x7, URZ ;  /* 0x000000071e2c7899 */ /* 0x000fe200080006ff */
[----:B------:R-:W-:Y:S01]  /*1ac0*/  CS2R R10, SRZ ;  /* 0x00000000000a7805 */ /* 0x000fe2000001ff00 */
[----:B------:R-:W-:Y:S01]  /*1ad0*/  UISETP.NE.AND UP1, UPT, UR25, URZ, UPT ;  /* 0x000000ff1900728c */ /* 0x000fe2000bf25270 */
[----:B------:R-:W-:Y:S01]  /*1ae0*/  IMAD.MOV.U32 R9, RZ, RZ, RZ ;  /* 0x000000ffff097224 */ /* 0x000fe200078e00ff */
[----:B------:R-:W-:Y:S01]  /*1af0*/  ULOP3.LUT UR46, UR46, 0x40, URZ, 0xc0, !UPT ;  /* 0x000000402e2e7892 */ /* 0x000fe2000f8ec0ff */
[----:B------:R-:W-:Y:S01]  /*1b00*/  IMAD.MOV.U32 R8, RZ, RZ, 0x1 ;  /* 0x00000001ff087424 */ /* 0x000fe200078e00ff */
[----:B------:R-:W-:Y:S01]  /*1b10*/  ULOP3.LUT UR44, UR44, 0x80, URZ, 0xc0, !UPT ;  /* 0x000000802c2c7892 */ /* 0x000fe2000f8ec0ff */
[----:B------:R-:W2:Y:S01]  /*1b20*/  LDCU UR39, c[0x0][0x370] ;  /* 0x00006e00ff2777ac */ /* 0x000ea20008000800 */
[----:B-1----:R-:W-:Y:S01]  /*1b30*/  UIADD3 UR5, UPT, UPT, UR6, 0x7f, URZ ;  /* 0x0000007f06057890 */ /* 0x002fe2000fffe0ff */
[----:B------:R-:W1:Y:S03]  /*1b40*/  LDCU.64 UR28, c[0x0][0x348] ;  /* 0x00006900ff1c77ac */ /* 0x000e660008000a00 */
[----:B------:R-:W-:-:S02]  /*1b50*/  USHF.R.S32.HI UR4, URZ, 0x1f, UR5 ;  /* 0x0000001fff047899 */ /* 0x000fc40008011405 */
[----:B------:R-:W-:Y:S02]  /*1b60*/  UIADD3 UR48, UPT, UPT, UR6, 0xfe, URZ ;  /* 0x000000fe06307890 */ /* 0x000fe4000fffe0ff */
[----:B------:R-:W-:Y:S02]  /*1b70*/  ULEA.HI UR4, UR4, UR5, URZ, 0x7 ;  /* 0x0000000504047291 */ /* 0x000fe4000f8f38ff */
[----:B------:R-:W-:Y:S02]  /*1b80*/  UIADD3 UR5, UPT, UPT, UR6, -0x1, URZ ;  /* 0xffffffff06057890 */ /* 0x000fe4000fffe0ff */
[----:B------:R-:W-:Y:S02]  /*1b90*/  USHF.R.S32.HI UR41, URZ, 0x7, UR4 ;  /* 0x00000007ff297899 */ /* 0x000fe40008011404 */
[----:B------:R-:W-:Y:S02]  /*1ba0*/  UISETP.GE.U32.AND UP2, UPT, UR5, -0xff, UPT ;  /* 0xffffff010500788c */ /* 0x000fe4000bf46070 */
[----:B------:R-:W-:Y:S01]  /*1bb0*/  UISETP.LT.U32.AND UP0, UPT, UR41, 0x8, UPT ;  /* 0x000000082900788c */ /* 0x000fe2000bf01070 */
[----:B------:R-:W3:Y:S03]  /*1bc0*/  LDCU UR38, c[0x0][0x374] ;  /* 0x00006e80ff2677ac */ /* 0x000ee60008000800 */
[----:B------:R-:W-:-:S02]  /*1bd0*/  USEL UR40, UR41, 0x8, UP0 ;  /* 0x0000000829287887 */ /* 0x000fc40008000000 */
[----:B------:R-:W-:Y:S02]  /*1be0*/  USEL UR25, UR37, 0x2, UP1 ;  /* 0x0000000225197887 */ /* 0x000fe40008800000 */
[----:B------:R-:W-:Y:S02]  /*1bf0*/  UIADD3 UR4, UPT, UPT, UR40, -0x1, URZ ;  /* 0xffffffff28047890 */ /* 0x000fe4000fffe0ff */
[----:B------:R-:W-:Y:S02]  /*1c00*/  @UP2 UIADD3 UR4, UPT, UPT, UR40, URZ, URZ ;  /* 0x000000ff28042290 */ /* 0x000fe4000fffe0ff */
[----:B------:R-:W-:Y:S02]  /*1c10*/  ULEA UR46, UR32, UR46, 0x5 ;  /* 0x0000002e202e7291 */ /* 0x000fe4000f8e28ff */
[----:B------:R-:W-:Y:S02]  /*1c20*/  ULEA UR44, UR31, UR44, 0x5 ;  /* 0x0000002c1f2c7291 */ /* 0x000fe4000f8e28ff */
[----:B------:R-:W-:-:S02]  /*1c30*/  UIADD3 UR47, UPT, UPT, UR41, -UR40, URZ ;  /* 0x80000028292f7290 */ /* 0x000fc4000fffe0ff */
[----:B------:R-:W-:Y:S02]  /*1c40*/  UIADD3 UR30, UPT, UPT, UR4, 0x1, URZ ;  /* 0x00000001041e7890 */ /* 0x000fe4000fffe0ff */
[----:B------:R-:W-:Y:S01]  /*1c50*/  UIADD3 UR43, UPT, UPT, -UR4, URZ, URZ ;  /* 0x000000ff042b7290 */ /* 0x000fe2000fffe1ff */
[----:B-123--:R-:W-:-:S11]  /*1c60*/  UMOV UR5, URZ ;  /* 0x000000ff00057c82 */ /* 0x00efd60008000000 */
.L_x_42:
[----:B------:R-:W-:Y:S01]  /*1c70*/  UISETP.NE.AND UP0, UPT, UR45, URZ, UPT ;  /* 0x000000ff2d00728c */ /* 0x000fe2000bf05270 */
[----:B-1----:R-:W1:Y:S08]  /*1c80*/  S2UR UR45, SR_CgaCtaId ;  /* 0x00000000002d79c3 */ /* 0x002e700000008800 */
[----:B------:R-:W-:Y:S05]  /*1c90*/  BRA.U UP0, `(.L_x_23) ;  /* 0x0000000100347547 */ /* 0x000fea000b800000 */
[----:B------:R-:W2:Y:S01]  /*1ca0*/  S2R R0, SR_CgaCtaId ;  /* 0x0000000000007919 */ /* 0x000ea20000008800 */
[----:B------:R-:W-:Y:S02]  /*1cb0*/  MOV R3, 0x400 ;  /* 0x0000040000037802 */ /* 0x000fe40000000f00 */
[----:B------:R-:W-:Y:S02]  /*1cc0*/  SHF.L.U32 R2, R8, 0x1f, RZ ;  /* 0x0000001f08027819 */ /* 0x000fe400000006ff */
[----:B--2---:R-:W-:-:S05]  /*1cd0*/  LEA R0, R0, R3, 0x18 ;  /* 0x0000000300007211 */ /* 0x004fca00078ec0ff */
[----:B------:R-:W-:-:S04]  /*1ce0*/  IMAD R3, R9, 0x8, R0 ;  /* 0x0000000809037824 */ /* 0x000fc800078e0200 */
[----:B------:R-:W2:Y:S02]  /*1cf0*/  SYNCS.PHASECHK.TRANS64.TRYWAIT P0, [R3+URZ+0x120], R2 ;  /* 0x00012002030075a7 */ /* 0x000ea400080011ff */
[----:B--2---:R-:W-:Y:S05]  /*1d00*/  @!P0 BRA `(.L_x_24) ;  /* 0x0000007400f48947 */ /* 0x004fea0003800000 */
.L_x_127:
[----:B------:R-:W-:Y:S01]  /*1d10*/  VIADD R9, R9, 0x1 ;  /* 0x0000000109097836 */ /* 0x000fe20000000000 */
[----:B------:R2:W-:Y:S04]  /*1d20*/  SYNCS.ARRIVE.TRANS64.A1T0 RZ, [R3+URZ+0x110], RZ ;  /* 0x000110ff03ff79a7 */ /* 0x0005e800081000ff */
[----:B------:R-:W-:-:S04]  /*1d30*/  ISETP.NE.AND P0, PT, R9, 0x2, PT ;  /* 0x000000020900780c */ /* 0x000fc80003f05270 */
[----:B------:R-:W-:Y:S02]  /*1d40*/  SEL R9, R9, RZ, P0 ;  /* 0x000000ff09097207 */ /* 0x000fe40000000000 */
[----:B--2---:R-:W-:-:S04]  /*1d50*/  SEL R3, RZ, 0x1, P0 ;  /* 0x00000001ff037807 */ /* 0x004fc80000000000 */
[----:B------:R-:W-:-:S07]  /*1d60*/  LOP3.LUT R8, R8, R3, RZ, 0x3c, !PT ;  /* 0x0000000308087212 */ /* 0x000fce00078e3cff */
.L_x_23:
[----:B------:R-:W-:Y:S01]  /*1d70*/  UMOV UR6, 0x400 ;  /* 0x0000040000067882 */ /* 0x000fe20000000000 */
[----:B------:R-:W-:Y:S01]  /*1d80*/  SHF.L.U32 R0, R12, 0x1f, RZ ;  /* 0x0000001f0c007819 */ /* 0x000fe200000006ff */
[----:B-1----:R-:W-:Y:S02]  /*1d90*/  ULEA UR6, UR45, UR6, 0x18 ;  /* 0x000000062d067291 */ /* 0x002fe4000f8ec0ff */
[----:B------:R-:W-:Y:S02]  /*1da0*/  UISETP.GE.U32.AND UP0, UPT, UR48, 0xff, UPT ;  /* 0x000000ff3000788c */ /* 0x000fe4000bf06070 */
[----:B------:R-:W-:Y:S02]  /*1db0*/  ULEA UR4, UR5, UR6, 0x3 ;  /* 0x0000000605047291 */ /* 0x000fe4000f8e18ff */
[----:B------:R-:W-:Y:S01]  /*1dc0*/  ULEA UR11, UR20, UR46, 0x7 ;  /* 0x0000002e140b7291 */ /* 0x000fe2000f8e38ff */
[----:B------:R-:W-:-:S06]  /*1dd0*/  UMOV UR7, URZ ;  /* 0x000000ff00077c82 */ /* 0x000fcc0008000000 */
[----:B------:R1:W2:Y:S01]  /*1de0*/  SYNCS.PHASECHK.TRANS64.TRYWAIT P0, [UR4+0x40], R0 ;  /* 0x00004000ff0075a7 */ /* 0x0002a20008001104 */
[----:B------:R-:W-:-:S04]  /*1df0*/  ULEA.HI UR4, UR16, UR16, URZ, 0x1 ;  /* 0x0000001010047291 */ /* 0x000fc8000f8f08ff */
[----:B------:R-:W-:-:S04]  /*1e00*/  USHF.L.U32 UR4, UR4, 0x7, URZ ;  /* 0x0000000704047899 */ /* 0x000fc800080006ff */
[----:B------:R-:W-:-:S04]  /*1e10*/  ULOP3.LUT UR35, UR4, 0xffffff00, URZ, 0xc0, !UPT ;  /* 0xffffff0004237892 */ /* 0x000fc8000f8ec0ff */
[----:B------:R-:W-:Y:S01]  /*1e20*/  UIADD3 UR35, UPT, UPT, UR44, UR35, URZ ;  /* 0x000000232c237290 */ /* 0x000fe2000fffe0ff */
[----:B------:R-:W-:Y:S11]  /*1e30*/  BRA.U !UP0, `(.L_x_25) ;  /* 0x0000000108c87547 */ /* 0x000ff6000b800000 */
[----:B------:R-:W-:Y:S01]  /*1e40*/  UMOV UR13, UR43 ;  /* 0x0000002b000d7c82 */ /* 0x000fe20008000000 */
[----:B------:R-:W-:Y:S01]  /*1e50*/  UMOV UR4, UR5 ;  /* 0x0000000500047c82 */ /* 0x000fe20008000000 */
[----:B------:R-:W-:-:S05]  /*1e60*/  UMOV UR34, URZ ;  /* 0x000000ff00227c82 */ /* 0x000fca0008000000 */
.L_x_31:
[----:B------:R-:W-:Y:S01]  /*1e70*/  ULEA UR33, UR4, UR6, 0x3 ;  /* 0x0000000604217291 */ /* 0x000fe2000f8e18ff */
[----:B------:R-:W-:Y:S01]  /*1e80*/  @P3 MOV R2, 0xc000 ;  /* 0x0000c00000023802 */ /* 0x000fe20000000f00 */
[----:B--234-:R-:W-:Y:S10]  /*1e90*/  @P0 BRA `(.L_x_26) ;  /* 0x00000000000c0947 */ /* 0x01cff40003800000 */
[----:B------:R-:W-:-:S04]  /*1ea0*/  SHF.L.U32 R3, R12, 0x1f, RZ ;  /* 0x0000001f0c037819 */ /* 0x000fc800000006ff */
[----:B------:R-:W2:Y:S02]  /*1eb0*/  SYNCS.PHASECHK.TRANS64.TRYWAIT P0, [UR33+0x40], R3 ;  /* 0x00004003ff0075a7 */ /* 0x000ea40008001121 */
[----:B--2---:R-:W-:Y:S05]  /*1ec0*/  @!P0 BRA `(.L_x_27) ;  /* 0x0000007400988947 */ /* 0x004fea0003800000 */
.L_x_26:
[----:B------:R2:W-:Y:S01]  /*1ed0*/  @P3 SYNCS.ARRIVE.TRANS64 RZ, [UR33], R2 ;  /* 0x00000002ffff39a7 */ /* 0x0005e20008000021 */
[----:B------:R-:W-:Y:S02]  /*1ee0*/  ULOP3.LUT UR5, UR25, 0x2, URZ, 0xfc, !UPT ;  /* 0x0000000219057892 */ /* 0x000fe4000f8efcff */
[----:B------:R-:W-:Y:S02]  /*1ef0*/  UIADD3 UR13, UPT, UPT, UR13, 0x1, URZ ;  /* 0x000000010d0d7890 */ /* 0x000fe4000fffe0ff */
[----:B------:R-:W-:Y:S02]  /*1f00*/  UISETP.NE.AND UP0, UPT, UR5, 0x2, UPT ;  /* 0x000000020500788c */ /* 0x000fe4000bf05270 */
[----:B------:R-:W-:-:S07]  /*1f10*/  UISETP.NE.AND UP2, UPT, UR13, 0x1, UPT ;  /* 0x000000010d00788c */ /* 0x000fce000bf45270 */
[----:B------:R-:W-:Y:S05]  /*1f20*/  BRA.U UP0, `(.L_x_28) ;  /* 0x0000000100047547 */ /* 0x000fea000b800000 */
[----:B------:R-:W-:Y:S05]  /*1f30*/  BPT.TRAP 0x1 ;  /* 0x000000040000795c */ /* 0x000fea0000300000 */
.L_x_28:
[----:B------:R-:W-:Y:S04]  /*1f40*/  BSSY.RECONVERGENT B0, `(.L_x_29) ;  /* 0x0000003000007945 */ /* 0x000fe80003800200 */
[----:B------:R-:W-:Y:S05]  /*1f50*/  @!P2 BRA `(.L_x_30) ;  /* 0x000000000004a947 */ /* 0x000fea0003800000 */
[----:B------:R-:W-:Y:S05]  /*1f60*/  BPT.TRAP 0x1 ;  /* 0x000000040000795c */ /* 0x000fea0000300000 */
.L_x_30:
[----:B------:R-:W-:Y:S05]  /*1f70*/  BSYNC.RECONVERGENT B0 ;  /* 0x0000000000007941 */ /* 0x000fea0003800200 */
.L_x_29:
[----:B------:R-:W-:Y:S02]  /*1f80*/  UIADD3 UR5, UPT, UPT, UR4, 0x1, URZ ;  /* 0x0000000104057890 */ /* 0x000fe4000fffe0ff */
[----:B------:R-:W-:Y:S02]  /*1f90*/  ULEA UR32, UR4, UR27, 0xe ;  /* 0x0000001b04207291 */ /* 0x000fe4000f8e70ff */
[----:B------:R-:W-:Y:S02]  /*1fa0*/  UISETP.NE.AND UP0, UPT, UR5, 0x8, UPT ;  /* 0x000000080500788c */ /* 0x000fe4000bf05270 */
[----:B------:R-:W-:Y:S02]  /*1fb0*/  UIADD3 UR16, UP1, UPT, UR28, 0x80, URZ ;  /* 0x000000801c107890 */ /* 0x000fe4000ff3e0ff */
[----:B------:R-:W-:Y:S02]  /*1fc0*/  USEL UR8, URZ, 0x1, UP0 ;  /* 0x00000001ff087887 */ /* 0x000fe40008000000 */
[----:B------:R-:W-:-:S02]  /*1fd0*/  USEL UR5, UR5, URZ, UP0 ;  /* 0x000000ff05057287 */ /* 0x000fc40008000000 */
[----:B------:R-:W-:Y:S02]  /*1fe0*/  UIADD3 UR14, UP0, UPT, UR28, 0x180, URZ ;  /* 0x000001801c0e7890 */ /* 0x000fe4000ff1e0ff */
[----:B------:R-:W-:Y:S01]  /*1ff0*/  ULEA UR7, UR5, UR6, 0x3 ;  /* 0x0000000605077291 */ /* 0x000fe2000f8e18ff */
[----:B------:R-:W-:Y:S01]  /*2000*/  LOP3.LUT R12, R12, UR8, RZ, 0x3c, !PT ;  /* 0x000000080c0c7c12 */ /* 0x000fe2000f8e3cff */
[----:B------:R-:W-:Y:S02]  /*2010*/  ULEA UR8, UR4, UR26, 0xd ;  /* 0x0000001a04087291 */ /* 0x000fe4000f8e68ff */
[----:B------:R-:W-:Y:S01]  /*2020*/  ULOP3.LUT UR33, UR33, 0xfefffff8, URZ, 0xc0, !UPT ;  /* 0xfefffff821217892 */ /* 0x000fe2000f8ec0ff */
[----:B-1----:R-:W-:Y:S01]  /*2030*/  SHF.L.U32 R0, R12, 0x1f, RZ ;  /* 0x0000001f0c007819 */ /* 0x002fe200000006ff */
[----:B------:R-:W-:Y:S02]  /*2040*/  UIADD3.X UR17, UPT, UPT, URZ, UR29, URZ, UP1, !UPT ;  /* 0x0000001dff117290 */ /* 0x000fe40008ffe4ff */
[----:B------:R-:W-:Y:S01]  /*2050*/  UIADD3 UR32, UPT, UPT, UR6, 0x8400, UR32 ;  /* 0x0000840006207890 */ /* 0x000fe2000fffe020 */
[----:B------:R3:W4:Y:S01]  /*2060*/  SYNCS.PHASECHK.TRANS64.TRYWAIT P0, [UR7+0x40], R0 ;  /* 0x00004000ff0075a7 */ /* 0x0007220008001107 */
[----:B------:R-:W-:-:S02]  /*2070*/  UPRMT UR7, URZ, 0x5410, UR24 ;  /* 0x00005410ff077896 */ /* 0x000fc40008000018 */
[----:B------:R-:W-:Y:S02]  /*2080*/  UIADD3 UR8, UPT, UPT, UR6, 0x28400, UR8 ;  /* 0x0002840006087890 */ /* 0x000fe4000fffe008 */
[----:B------:R-:W-:Y:S02]  /*2090*/  UIADD3.X UR15, UPT, UPT, URZ, UR29, URZ, UP0, !UPT ;  /* 0x0000001dff0f7290 */ /* 0x000fe400087fe4ff */
[----:B------:R-:W-:Y:S01]  /*20a0*/  UPRMT UR4, URZ, 0x5410, UR21 ;  /* 0x00005410ff047896 */ /* 0x000fe20008000015 */
[----:B------:R-:W-:Y:S01]  /*20b0*/  UMOV UR18, 0x0 ;  /* 0x0000000000127882 */ /* 0x000fe20000000000 */
[----:B------:R-:W-:Y:S01]  /*20c0*/  UMOV UR19, 0x10000000 ;  /* 0x1000000000137882 */ /* 0x000fe20000000000 */
[----:B------:R-:W-:Y:S01]  /*20d0*/  UMOV UR10, UR34 ;  /* 0x00000022000a7c82 */ /* 0x000fe20008000000 */
[----:B------:R-:W-:Y:S01]  /*20e0*/  UMOV UR12, UR36 ;  /* 0x00000024000c7c82 */ /* 0x000fe20008000000 */
[----:B------:R-:W-:Y:S01]  /*20f0*/  UMOV UR9, UR33 ;  /* 0x0000002100097c82 */ /* 0x000fe20008000000 */
[----:B------:R1:W-:Y:S03]  /*2100*/  UTMALDG.3D.MULTICAST.2CTA [UR32], [UR16], UR7, desc[UR18] ;  /* 0x00001220100073b4 */ /* 0x0003e60008211807 */
[----:B------:R2:W-:Y:S01]  /*2110*/  UTMALDG.3D.MULTICAST.2CTA [UR8], [UR14], UR4, desc[UR18] ;  /* 0x000012080e0073b4 */ /* 0x0005e20008211804 */
[----:B-1----:R-:W-:Y:S01]  /*2120*/  UIADD3 UR34, UPT, UPT, UR34, 0x80, URZ ;  /* 0x0000008022227890 */ /* 0x002fe2000fffe0ff */
[----:B------:R-:W-:Y:S01]  /*2130*/  UMOV UR7, UR30 ;  /* 0x0000001e00077c82 */ /* 0x000fe20008000000 */
[----:B--2---:R-:W-:Y:S01]  /*2140*/  UMOV UR4, UR5 ;  /* 0x0000000500047c82 */ /* 0x004fe20008000000 */
[----:B------:R-:W-:Y:S09]  /*2150*/  BRA.U UP2, `(.L_x_31) ;  /* 0xfffffffd02447547 */ /* 0x000ff2000b83ffff */
.L_x_25:
[----:B------:R-:W-:Y:S01]  /*2160*/  ULEA UR4, UR5, UR6, 0x3 ;  /* 0x0000000605047291 */ /* 0x000fe2000f8e18ff */
[----:B-1-3--:R-:W-:Y:S01]  /*2170*/  SHF.L.U32 R0, R12, 0x1f, RZ ;  /* 0x0000001f0c007819 */ /* 0x00afe200000006ff */
[----:B------:R-:W-:Y:S01]  /*2180*/  @!P1 SYNCS.ARRIVE.TRANS64.A1T0 RZ, [UR6+0xa8], RZ ;  /* 0x0000a8ffffff99a7 */ /* 0x000fe20008100006 */
[----:B------:R-:W-:-:S06]  /*2190*/  UISETP.GT.AND UP0, UPT, UR41, UR40, UPT ;  /* 0x000000282900728c */ /* 0x000fcc000bf04270 */
[----:B--2-4-:R1:W2:Y:S03]  /*21a0*/  SYNCS.PHASECHK.TRANS64.TRYWAIT P0, [UR4+0x40], R0 ;  /* 0x00004000ff0075a7 */ /* 0x0142a60008001104 */
[----:B------:R-:W-:Y:S05]  /*21b0*/  BRA.U !UP0, `(.L_x_32) ;  /* 0x0000000108c87547 */ /* 0x000fea000b800000 */
[----:B------:R-:W-:Y:S01]  /*21c0*/  UIADD3 UR13, UPT, UPT, UR47, UR7, URZ ;  /* 0x000000072f0d7290 */ /* 0x000fe2000fffe0ff */
[----:B------:R-:W-:-:S11]  /*21d0*/  UMOV UR4, UR5 ;  /* 0x0000000500047c82 */ /* 0x000fd60008000000 */
.L_x_38:
[----:B------:R-:W-:Y:S01]  /*21e0*/  ULEA UR17, UR4, UR6, 0x3 ;  /* 0x0000000604117291 */ /* 0x000fe2000f8e18ff */
[----:B--2---:R-:W-:Y:S01]  /*21f0*/  @P3 MOV R2, 0xc000 ;  /* 0x0000c00000023802 */ /* 0x004fe20000000f00 */
[----:B--2-4-:R-:W-:Y:S10]  /*2200*/  @P0 BRA `(.L_x_33) ;  /* 0x00000000000c0947 */ /* 0x014ff40003800000 */
[----:B------:R-:W-:-:S04]  /*2210*/  SHF.L.U32 R3, R12, 0x1f, RZ ;  /* 0x0000001f0c037819 */ /* 0x000fc800000006ff */
[----:B------:R-:W2:Y:S02]  /*2220*/  SYNCS.PHASECHK.TRANS64.TRYWAIT P0, [UR17+0x40], R3 ;  /* 0x00004003ff0075a7 */ /* 0x000ea40008001111 */
[----:B--2---:R-:W-:Y:S05]  /*2230*/  @!P0 BRA `(.L_x_34) ;  /* 0x0000007000d48947 */ /* 0x004fea0003800000 */
.L_x_33:
[----:B------:R2:W-:Y:S01]  /*2240*/  @P3 SYNCS.ARRIVE.TRANS64 RZ, [UR17], R2 ;  /* 0x00000002ffff39a7 */ /* 0x0005e20008000011 */
[----:B------:R-:W-:-:S04]  /*2250*/  ULOP3.LUT UR5, UR25, 0x2, URZ, 0xfc, !UPT ;  /* 0x0000000219057892 */ /* 0x000fc8000f8efcff */
[----:B------:R-:W-:-:S09]  /*2260*/  UISETP.NE.AND UP0, UPT, UR5, 0x2, UPT ;  /* 0x000000020500788c */ /* 0x000fd2000bf05270 */
[----:B------:R-:W-:Y:S05]  /*2270*/  BRA.U UP0, `(.L_x_35) ;  /* 0x0000000100047547 */ /* 0x000fea000b800000 */
[----:B------:R-:W-:Y:S05]  /*2280*/  BPT.TRAP 0x1 ;  /* 0x000000040000795c */ /* 0x000fea0000300000 */
.L_x_35:
[----:B------:R-:W-:Y:S04]  /*2290*/  BSSY.RECONVERGENT B0, `(.L_x_36) ;  /* 0x0000003000007945 */ /* 0x000fe80003800200 */
[----:B------:R-:W-:Y:S05]  /*22a0*/  @!P2 BRA `(.L_x_37) ;  /* 0x000000000004a947 */ /* 0x000fea0003800000 */
[----:B------:R-:W-:Y:S05]  /*22b0*/  BPT.TRAP 0x1 ;  /* 0x000000040000795c */ /* 0x000fea0000300000 */
.L_x_37:
[----:B------:R-:W-:Y:S05]  /*22c0*/  BSYNC.RECONVERGENT B0 ;  /* 0x0000000000007941 */ /* 0x000fea0003800200 */
.L_x_36:
[----:B------:R-:W-:Y:S02]  /*22d0*/  UIADD3 UR5, UPT, UPT, UR4, 0x1, URZ ;  /* 0x0000000104057890 */ /* 0x000fe4000fffe0ff */
[----:B------:R-:W-:Y:S02]  /*22e0*/  USHF.L.U32 UR18, UR7, 0x7, URZ ;  /* 0x0000000707127899 */ /* 0x000fe400080006ff */
[----:B------:R-:W-:Y:S02]  /*22f0*/  UISETP.NE.AND UP0, UPT, UR5, 0x8, UPT ;  /* 0x000000080500788c */ /* 0x000fe4000bf05270 */
[----:B------:R-:W-:Y:S02]  /*2300*/  UIADD3 UR7, UPT, UPT, UR7, 0x1, URZ ;  /* 0x0000000107077890 */ /* 0x000fe4000fffe0ff */
[----:B------:R-:W-:Y:S02]  /*2310*/  USEL UR9, URZ, 0x1, UP0 ;  /* 0x00000001ff097887 */ /* 0x000fe40008000000 */
[----:B------:R-:W-:-:S02]  /*2320*/  USEL UR5, UR5, URZ, UP0 ;  /* 0x000000ff05057287 */ /* 0x000fc40008000000 */
[----:B------:R-:W-:Y:S02]  /*2330*/  UIADD3 UR14, UP0, UPT, UR28, 0x180, URZ ;  /* 0x000001801c0e7890 */ /* 0x000fe4000ff1e0ff */
[----:B------:R-:W-:Y:S01]  /*2340*/  ULEA UR8, UR5, UR6, 0x3 ;  /* 0x0000000605087291 */ /* 0x000fe2000f8e18ff */
[----:B------:R-:W-:Y:S01]  /*2350*/  LOP3.LUT R12, R12, UR9, RZ, 0x3c, !PT ;  /* 0x000000090c0c7c12 */ /* 0x000fe2000f8e3cff */
[----:B------:R-:W-:Y:S02]  /*2360*/  ULEA UR16, UR4, UR27, 0xe ;  /* 0x0000001b04107291 */ /* 0x000fe4000f8e70ff */
[----:B------:R-:W-:Y:S01]  /*2370*/  UIADD3 UR22, UP1, UPT, UR28, 0x80, URZ ;  /* 0x000000801c167890 */ /* 0x000fe2000ff3e0ff */
[----:B-1----:R-:W-:Y:S01]  /*2380*/  SHF.L.U32 R0, R12, 0x1f, RZ ;  /* 0x0000001f0c007819 */ /* 0x002fe200000006ff */
[----:B------:R-:W-:Y:S02]  /*2390*/  UIADD3.X UR15, UPT, UPT, URZ, UR29, URZ, UP0, !UPT ;  /* 0x0000001dff0f7290 */ /* 0x000fe400087fe4ff */
[----:B------:R-:W-:Y:S01]  /*23a0*/  UISETP.NE.AND UP0, UPT, UR7, UR13, UPT ;  /* 0x0000000d0700728c */ /* 0x000fe2000bf05270 */
[----:B------:R3:W4:Y:S01]  /*23b0*/  SYNCS.PHASECHK.TRANS64.TRYWAIT P0, [UR8+0x40], R0 ;  /* 0x00004000ff0075a7 */ /* 0x0007220008001108 */
[----:B------:R-:W-:-:S02]  /*23c0*/  ULEA UR8, UR4, UR26, 0xd ;  /* 0x0000001a04087291 */ /* 0x000fc4000f8e68ff */
[----:B------:R-:W-:Y:S02]  /*23d0*/  ULOP3.LUT UR17, UR17, 0xfefffff8, URZ, 0xc0, !UPT ;  /* 0xfefffff811117892 */ /* 0x000fe4000f8ec0ff */
[----:B------:R-:W-:Y:S02]  /*23e0*/  UIADD3 UR16, UPT, UPT, UR6, 0x8400, UR16 ;  /* 0x0000840006107890 */ /* 0x000fe4000fffe010 */
[----:B------:R-:W-:Y:S02]  /*23f0*/  UIADD3.X UR23, UPT, UPT, URZ, UR29, URZ, UP1, !UPT ;  /* 0x0000001dff177290 */ /* 0x000fe40008ffe4ff */
[----:B------:R-:W-:Y:S02]  /*2400*/  UPRMT UR10, URZ, 0x5410, UR24 ;  /* 0x00005410ff0a7896 */ /* 0x000fe40008000018 */
[----:B------:R-:W-:Y:S02]  /*2410*/  UIADD3 UR8, UPT, UPT, UR6, 0x28400, UR8 ;  /* 0x0002840006087890 */ /* 0x000fe4000fffe008 */
[----:B------:R-:W-:Y:S01]  /*2420*/  UPRMT UR4, URZ, 0x5410, UR21 ;  /* 0x00005410ff047896 */ /* 0x000fe20008000015 */
[----:B------:R-:W-:Y:S01]  /*2430*/  UMOV UR32, 0x0 ;  /* 0x0000000000207882 */ /* 0x000fe20000000000 */
[----:B------:R-:W-:Y:S01]  /*2440*/  UMOV UR33, 0x10000000 ;  /* 0x1000000000217882 */ /* 0x000fe20000000000 */
[----:B------:R-:W-:Y:S01]  /*2450*/  UMOV UR19, UR35 ;  /* 0x0000002300137c82 */ /* 0x000fe20008000000 */
[----:B------:R-:W-:Y:S01]  /*2460*/  UMOV UR20, UR36 ;  /* 0x0000002400147c82 */ /* 0x000fe20008000000 */
[----:B------:R-:W-:Y:S01]  /*2470*/  UMOV UR12, UR36 ;  /* 0x00000024000c7c82 */ /* 0x000fe20008000000 */
[----:B------:R1:W-:Y:S01]  /*2480*/  UTMALDG.3D.MULTICAST.2CTA [UR16], [UR22], UR10, desc[UR32] ;  /* 0x00002010160073b4 */ /* 0x0003e2000821180a */
[----:B------:R-:W-:Y:S01]  /*2490*/  UMOV UR9, UR17 ;  /* 0x0000001100097c82 */ /* 0x000fe20008000000 */
[----:B-1----:R-:W-:-:S02]  /*24a0*/  UMOV UR10, UR18 ;  /* 0x00000012000a7c82 */ /* 0x002fc40008000000 */
[----:B------:R1:W-:Y:S02]  /*24b0*/  UTMALDG.3D.MULTICAST.2CTA [UR8], [UR14], UR4, desc[UR32] ;  /* 0x000020080e0073b4 */ /* 0x0003e40008211804 */
[----:B-1----:R-:W-:Y:S01]  /*24c0*/  UMOV UR4, UR5 ;  /* 0x0000000500047c82 */ /* 0x002fe20008000000 */
[----:B---3--:R-:W-:Y:S05]  /*24d0*/  BRA.U UP0, `(.L_x_38) ;  /* 0xfffffffd00407547 */ /* 0x008fea000b83ffff */
.L_x_32:
[C---:B------:R-:W-:Y:S01]  /*24e0*/  LEA R3, R11.reuse, UR6, 0x3 ;  /* 0x000000060b037c11 */ /* 0x040fe2000f8e18ff */
[----:B------:R-:W-:Y:S01]  /*24f0*/  NOP ;  /* 0x0000000000007918 */ /* 0x000fe20000000000 */
[----:B-1----:R-:W-:Y:S02]  /*2500*/  SHF.L.U32 R0, R10, 0x1f, RZ ;  /* 0x0000001f0a007819 */ /* 0x002fe400000006ff */
[----:B------:R-:W-:Y:S02]  /*2510*/  LEA R5, R11, UR6, 0x4 ;  /* 0x000000060b057c11 */ /* 0x000fe4000f8e20ff */
[----:B--2-4-:R-:W1:Y:S02]  /*2520*/  SYNCS.PHASECHK.TRANS64.TRYWAIT P0, [R3+URZ+0xb0], R0 ;  /* 0x0000b000030075a7 */ /* 0x014e6400080011ff */
[----:B-1----:R-:W-:Y:S05]  /*2530*/  @!P0 BRA `(.L_x_39) ;  /* 0x00000070002c8947 */ /* 0x002fea0003800000 */
.L_x_130:
[----:B------:R-:W2:Y:S01]  /*2540*/  LDS.128 R4, [R5+0x140] ;  /* 0x0001400005047984 */ /* 0x000ea20000000c00 */
[----:B------:R-:W-:Y:S01]  /*2550*/  UISETP.GE.AND UP0, UPT, UR42, 0x1, UPT ;  /* 0x000000012a00788c */ /* 0x000fe2000bf06270 */
[----:B------:R-:W-:Y:S01]  /*2560*/  @!PT LDS RZ, [RZ] ;  /* 0x00000000fffff984 */ /* 0x000fe20000000800 */
[----:B------:R-:W-:Y:S01]  /*2570*/  @!PT LDS RZ, [RZ] ;  /* 0x00000000fffff984 */ /* 0x000fe20000000800 */
[----:B------:R-:W-:Y:S01]  /*2580*/  @!PT LDS RZ, [RZ] ;  /* 0x00000000fffff984 */ /* 0x000fe20000000800 */
[----:B------:R-:W-:Y:S01]  /*2590*/  @!PT LDS RZ, [RZ] ;  /* 0x00000000fffff984 */ /* 0x000fe20000000800 */
[----:B------:R3:W-:Y:S06]  /*25a0*/  MEMBAR.ALL.CTA ;  /* 0x0000000000007992 */ /* 0x0007ec0000008000 */
[----:B---3--:R-:W3:Y:S01]  /*25b0*/  FENCE.VIEW.ASYNC.S ;  /* 0x00000000000073c6 */ /* 0x008ee20000000000 */
[----:B--2---:R-:W-:-:S13]  /*25c0*/  LOP3.LUT P0, RZ, R6, 0x1, RZ, 0xc0, !PT ;  /* 0x0000000106ff7812 */ /* 0x004fda000780c0ff */
[----:B---3--:R-:W-:Y:S01]  /*25d0*/  VOTEU.ANY UP1, P0 ;  /* 0x0000000000ff7886 */ /* 0x008fe20000020100 */
[----:B------:R-:W-:-:S13]  /*25e0*/  PLOP3.LUT P0, PT, PT, PT, UP1, 0x80, 0x8 ;  /* 0x000000000008781c */ /* 0x000fda0003f0f018 */
[----:B-1----:R-:W-:Y:S02]  /*25f0*/  @P0 LOP3.LUT R0, R5, 0xffff, RZ, 0xc0, !PT ;  /* 0x0000ffff05000812 */ /* 0x002fe400078ec0ff */
[----:B------:R-:W-:Y:S02]  /*2600*/  @P0 MOV R2, R4 ;  /* 0x0000000400020202 */ /* 0x000fe40000000f00 */
[----:B------:R-:W-:Y:S01]  /*2610*/  @P0 R2UR UR7, R0 ;  /* 0x00000000000702ca */ /* 0x000fe200000e0000 */
[----:B------:R-:W-:Y:S01]  /*2620*/  VIADD R0, R3, 0xc0 ;  /* 0x000000c003007836 */ /* 0x000fe20000000000 */
[----:B------:R-:W-:Y:S02]  /*2630*/  @P0 SHF.R.U32.HI R4, RZ, 0x10, R5 ;  /* 0x00000010ff040819 */ /* 0x000fe40000011605 */
[----:B------:R-:W-:Y:S02]  /*2640*/  @P0 R2UR UR8, R2 ;  /* 0x00000000020802ca */ /* 0x000fe400000e0000 */
[----:B------:R-:W-:-:S02]  /*2650*/  PRMT R0, RZ, 0x654, R0 ;  /* 0x00000654ff007816 */ /* 0x000fc40000000000 */
[----:B------:R-:W-:Y:S02]  /*2660*/  @P0 R2UR UR4, R4 ;  /* 0x00000000040402ca */ /* 0x000fe400000e0000 */
[----:B------:R1:W-:Y:S03]  /*2670*/  SYNCS.ARRIVE.TRANS64.RED.A1T0 RZ, [R0+URZ], RZ ;  /* 0x000000ff00ff79a7 */ /* 0x0003e600081004ff */
[----:B------:R-:W-:-:S04]  /*2680*/  @UP1 UMOV UR31, UR7 ;  /* 0x00000007001f1c82 */ /* 0x000fc80008000000 */
[----:B------:R-:W-:-:S04]  /*2690*/  @UP1 UMOV UR37, UR8 ;  /* 0x0000000800251c82 */ /* 0x000fc80008000000 */
[----:B------:R-:W-:Y:S01]  /*26a0*/  @UP1 UMOV UR36, UR4 ;  /* 0x0000000400241c82 */ /* 0x000fe20008000000 */
[----:B------:R-:W-:Y:S05]  /*26b0*/  BRA.U !UP0, `(.L_x_40) ;  /* 0x0000000108d47547 */ /* 0x000fea000b800000 */
[----:B------:R-:W2:Y:S01]  /*26c0*/  LDCU.128 UR12, c[0x0][0xb10] ;  /* 0x00016200ff0c77ac */ /* 0x000ea20008000c00 */
[----:B------:R-:W3:Y:S01]  /*26d0*/  LDCU UR32, c[0x0][0xb20] ;  /* 0x00016400ff2077ac */ /* 0x000ee20008000800 */
[----:B------:R-:W4:Y:S01]  /*26e0*/  LDCU UR20, c[0x0][0xb0c] ;  /* 0x00016180ff1477ac */ /* 0x000f220008000800 */
[----:B------:R-:W1:Y:S01]  /*26f0*/  LDCU.64 UR10, c[0x0][0xb28] ;  /* 0x00016500ff0a77ac */ /* 0x000e620008000a00 */
[----:B------:R-:W-:Y:S02]  /*2700*/  UISETP.NE.AND UP3, UPT, UR42, 0x1, UPT ;  /* 0x000000012a00788c */ /* 0x000fe4000bf65270 */
[----:B--2---:R-:W-:Y:S02]  /*2710*/  UIMAD.WIDE.U32 UR16, UR38, UR15, URZ ;  /* 0x0000000f261072a5 */ /* 0x004fe4000f8e00ff */
[----:B------:R-:W-:Y:S02]  /*2720*/  UIMAD.WIDE.U32 UR8, UR39, UR12, URZ ;  /* 0x0000000c270872a5 */ /* 0x000fe4000f8e00ff */
[----:B------:R-:W-:-:S02]  /*2730*/  UISETP.NE.AND UP0, UPT, UR14, 0x1, UPT ;  /* 0x000000010e00788c */ /* 0x000fc4000bf05270 */
[----:B------:R-:W-:Y:S01]  /*2740*/  UIMAD.WIDE.U32 UR22, UR31, UR15, URZ ;  /* 0x0000000f1f1672a5 */ /* 0x000fe2000f8e00ff */
[----:B------:R-:W-:Y:S02]  /*2750*/  UMOV UR16, UR17 ;  /* 0x0000001100107c82 */ /* 0x000fe40008000000 */
[----:B------:R-:W-:Y:S01]  /*2760*/  UMOV UR8, UR9 ;  /* 0x0000000900087c82 */ /* 0x000fe20008000000 */
[----:B---3--:R-:W-:Y:S02]  /*2770*/  USHF.R.U32.HI UR16, URZ, UR32, UR16 ;  /* 0x00000020ff107299 */ /* 0x008fe40008011610 */
[----:B----4-:R-:W-:Y:S02]  /*2780*/  UISETP.NE.AND UP2, UPT, UR20, 0x1, UPT ;  /* 0x000000011400788c */ /* 0x010fe4000bf45270 */
[----:B------:R-:W-:Y:S02]  /*2790*/  USHF.R.U32.HI UR8, URZ, UR13, UR8 ;  /* 0x0000000dff087299 */ /* 0x000fe40008011608 */
[----:B------:R-:W-:-:S02]  /*27a0*/  USEL UR7, UR38, UR16, !UP0 ;  /* 0x0000001026077287 */ /* 0x000fc4000c000000 */
[----:B------:R-:W-:Y:S02]  /*27b0*/  USEL UR8, UR39, UR8, !UP2 ;  /* 0x0000000827087287 */ /* 0x000fe4000d000000 */
[----:B-1----:R-:W-:Y:S01]  /*27c0*/  UIMAD.WIDE.U32 UR16, UR7, UR10, URZ ;  /* 0x0000000a071072a5 */ /* 0x002fe2000f8e00ff */
[----:B------:R-:W-:Y:S01]  /*27d0*/  UMOV UR4, UR23 ;  /* 0x0000001700047c82 */ /* 0x000fe20008000000 */
[----:B------:R-:W-:Y:S02]  /*27e0*/  UIMAD.WIDE.U32 UR18, UR37, UR12, URZ ;  /* 0x0000000c251272a5 */ /* 0x000fe4000f8e00ff */
[----:B------:R-:W-:-:S03]  /*27f0*/  UIMAD.WIDE.U32 UR22, UR8, UR10, URZ ;  /* 0x0000000a081672a5 */ /* 0x000fc6000f8e00ff */
[----:B------:R-:W-:Y:S01]  /*2800*/  UMOV UR16, UR17 ;  /* 0x0000001100107c82 */ /* 0x000fe20008000000 */
[----:B------:R-:W-:Y:S02]  /*2810*/  USHF.R.U32.HI UR4, URZ, UR32, UR4 ;  /* 0x00000020ff047299 */ /* 0x000fe40008011604 */
[----:B------:R-:W-:Y:S01]  /*2820*/  @UP3 USHF.R.U32.HI UR7, URZ, UR11, UR16 ;  /* 0x0000000bff073299 */ /* 0x000fe20008011610 */
[----:B------:R-:W-:Y:S01]  /*2830*/  UMOV UR18, UR19 ;  /* 0x0000001300127c82 */ /* 0x000fe20008000000 */
[----:B------:R-:W-:Y:S01]  /*2840*/  UMOV UR22, UR23 ;  /* 0x0000001700167c82 */ /* 0x000fe20008000000 */
[----:B------:R-:W-:Y:S02]  /*2850*/  USHF.R.U32.HI UR13, URZ, UR13, UR18 ;  /* 0x0000000dff0d7299 */ /* 0x000fe40008011612 */
[----:B------:R-:W-:Y:S02]  /*2860*/  USEL UR4, UR31, UR4, !UP0 ;  /* 0x000000041f047287 */ /* 0x000fe4000c000000 */
[----:B------:R-:W-:-:S02]  /*2870*/  @UP3 USHF.R.U32.HI UR8, URZ, UR11, UR22 ;  /* 0x0000000bff083299 */ /* 0x000fc40008011616 */
[----:B------:R-:W-:Y:S02]  /*2880*/  UIMAD UR9, UR42, UR7, URZ ;  /* 0x000000072a0972a4 */ /* 0x000fe4000f8e02ff */
[----:B------:R-:W-:Y:S02]  /*2890*/  USEL UR7, UR37, UR13, !UP2 ;  /* 0x0000000d25077287 */ /* 0x000fe4000d000000 */
[----:B------:R-:W-:Y:S02]  /*28a0*/  UIMAD UR12, UR42, UR8, URZ ;  /* 0x000000082a0c72a4 */ /* 0x000fe4000f8e02ff */
[----:B------:R-:W-:Y:S02]  /*28b0*/  UISETP.GE.AND UP0, UPT, UR4, UR9, UPT ;  /* 0x000000090400728c */ /* 0x000fe4000bf06270 */
[----:B------:R-:W-:Y:S02]  /*28c0*/  UIMAD.WIDE.U32 UR16, UR4, UR10, URZ ;  /* 0x0000000a041072a5 */ /* 0x000fe4000f8e00ff */
[----:B------:R-:W-:-:S02]  /*28d0*/  UISETP.GE.OR UP0, UPT, UR7, UR12, UP0 ;  /* 0x0000000c0700728c */ /* 0x000fc40008706670 */
        /* <DEDUP_REMOVED lines=19> */
.L_x_40:
[----:B------:R-:W2:Y:S02]  /*2a10*/  LDCU UR4, c[0x0][0xb30] ;  /* 0x00016600ff0477ac */ /* 0x000ea40008000800 */
[----:B--2---:R-:W-:-:S09]  /*2a20*/  UISETP.NE.AND UP0, UPT, UR4, 0x1, UPT ;  /* 0x000000010400788c */ /* 0x004fd2000bf05270 */
[----:B------:R-:W-:Y:S05]  /*2a30*/  BRA.U UP0, `(.L_x_41) ;  /* 0x0000000100447547 */ /* 0x000fea000b800000 */
[----:B------:R-:W2:Y:S01]  /*2a40*/  LDCU.128 UR12, c[0x0][0xb10] ;  /* 0x00016200ff0c77ac */ /* 0x000ea20008000c00 */
[----:B------:R-:W3:Y:S01]  /*2a50*/  LDCU UR16, c[0x0][0xb0c] ;  /* 0x00016180ff1077ac */ /* 0x000ee20008000800 */
[----:B------:R-:W4:Y:S01]  /*2a60*/  LDCU UR17, c[0x0][0xb20] ;  /* 0x00016400ff1177ac */ /* 0x000f220008000800 */
[----:B--2---:R-:W-:Y:S02]  /*2a70*/  UIMAD.WIDE.U32 UR10, UR37, UR12, URZ ;  /* 0x0000000c250a72a5 */ /* 0x004fe4000f8e00ff */
[----:B------:R-:W-:Y:S02]  /*2a80*/  UIMAD.WIDE.U32 UR8, UR31, UR15, URZ ;  /* 0x0000000f1f0872a5 */ /* 0x000fe4000f8e00ff */
[----:B---3--:R-:W-:Y:S02]  /*2a90*/  UISETP.NE.AND UP2, UPT, UR16, 0x1, UPT ;  /* 0x000000011000788c */ /* 0x008fe4000bf45270 */
[----:B------:R-:W-:Y:S01]  /*2aa0*/  UISETP.NE.AND UP0, UPT, UR14, 0x1, UPT ;  /* 0x000000010e00788c */ /* 0x000fe2000bf05270 */
[----:B------:R-:W-:-:S02]  /*2ab0*/  UMOV UR7, UR11 ;  /* 0x0000000b00077c82 */ /* 0x000fc40008000000 */
[----:B------:R-:W-:Y:S01]  /*2ac0*/  UMOV UR4, UR9 ;  /* 0x0000000900047c82 */ /* 0x000fe20008000000 */
[----:B------:R-:W-:Y:S02]  /*2ad0*/  USHF.R.U32.HI UR7, URZ, UR13, UR7 ;  /* 0x0000000dff077299 */ /* 0x000fe40008011607 */
[----:B----4-:R-:W-:Y:S02]  /*2ae0*/  USHF.R.U32.HI UR4, URZ, UR17, UR4 ;  /* 0x00000011ff047299 */ /* 0x010fe40008011604 */
[----:B------:R-:W-:Y:S02]  /*2af0*/  USEL UR7, UR37, UR7, !UP2 ;  /* 0x0000000725077287 */ /* 0x000fe4000d000000 */
[----:B------:R-:W-:-:S04]  /*2b00*/  USEL UR4, UR31, UR4, !UP0 ;  /* 0x000000041f047287 */ /* 0x000fc8000c000000 */
[----:B------:R-:W-:Y:S02]  /*2b10*/  UIADD3 UR8, UPT, UPT, UR7, -UR4, URZ ;  /* 0x8000000407087290 */ /* 0x000fe4000fffe0ff */
[----:B------:R-:W-:Y:S02]  /*2b20*/  UIADD3 UR4, UPT, UPT, -UR7, UR4, URZ ;  /* 0x0000000407047290 */ /* 0x000fe4000fffe1ff */
[----:B------:R-:W-:Y:S02]  /*2b30*/  UIMAD UR31, UR8, UR14, UR31 ;  /* 0x0000000e081f72a4 */ /* 0x000fe4000f8e021f */
[----:B------:R-:W-:-:S12]  /*2b40*/  UIMAD UR37, UR4, UR16, UR37 ;  /* 0x00000010042572a4 */ /* 0x000fd8000f8e0225 */
.L_x_41:
[----:B------:R-:W-:Y:S01]  /*2b50*/  VIADD R11, R11, 0x1 ;  /* 0x000000010b0b7836 */ /* 0x000fe20000000000 */
[----:B------:R-:W-:Y:S01]  /*2b60*/  PLOP3.LUT P1, PT, PT, PT, PT, 0x80, 0x8 ;  /* 0x000000000008781c */ /* 0x000fe20003f2f070 */
[----:B------:R-:W-:Y:S02]  /*2b70*/  UIADD3 UR16, UPT, UPT, UR37, UR61, URZ ;  /* 0x0000003d25107290 */ /* 0x000fe4000fffe0ff */
[----:B------:R-:W-:Y:S01]  /*2b80*/  UIADD3 UR20, UPT, UPT, UR31, UR62, URZ ;  /* 0x0000003e1f147290 */ /* 0x000fe2000fffe0ff */
[----:B------:R-:W-:-:S04]  /*2b90*/  ISETP.NE.AND P0, PT, R11, 0x2, PT ;  /* 0x000000020b00780c */ /* 0x000fc80003f05270 */
[----:B------:R-:W-:Y:S02]  /*2ba0*/  SEL R3, RZ, 0x1, P0 ;  /* 0x00000001ff037807 */ /* 0x000fe40000000000 */
[----:B------:R-:W-:Y:S02]  /*2bb0*/  SEL R11, R11, RZ, P0 ;  /* 0x000000ff0b0b7207 */ /* 0x000fe40000000000 */
[----:B------:R-:W-:Y:S01]  /*2bc0*/  LOP3.LUT R10, R10, R3, RZ, 0x3c, !PT ;  /* 0x000000030a0a7212 */ /* 0x000fe200078e3cff */
[----:B------:R-:W-:Y:S06]  /*2bd0*/  BRA.U UP1, `(.L_x_42) ;  /* 0xfffffff101247547 */ /* 0x000fec000b83ffff */
[----:B------:R-:W-:Y:S01]  /*2be0*/  UIADD3 UR7, UPT, UPT, UR6, 0x40, URZ ;  /* 0x0000004006077890 */ /* 0x000fe2000fffe0ff */
[----:B------:R-:W-:-:S03]  /*2bf0*/  SHF.L.U32 R3, R12, 0x1f, RZ ;  /* 0x0000001f0c037819 */ /* 0x000fc600000006ff */
[----:B------:R-:W-:-:S09]  /*2c00*/  ULEA UR4, UR5, UR7, 0x3 ;  /* 0x0000000705047291 */ /* 0x000fd2000f8e18ff */
[----:B------:R-:W2:Y:S02]  /*2c10*/  SYNCS.PHASECHK.TRANS64.TRYWAIT P0, [UR4], R3 ;  /* 0x00000003ff0075a7 */ /* 0x000ea40008001104 */
[----:B--2---:R-:W-:Y:S05]  /*2c20*/  @!P0 BRA `(.L_x_43) ;  /* 0x0000006800848947 */ /* 0x004fea0003800000 */
.L_x_132:
[----:B------:R-:W-:-:S04]  /*2c30*/  UIADD3 UR4, UPT, UPT, UR5, 0x1, URZ ;  /* 0x0000000105047890 */ /* 0x000fc8000fffe0ff */
[----:B------:R-:W-:-:S04]  /*2c40*/  UISETP.NE.AND UP0, UPT, UR4, 0x8, UPT ;  /* 0x000000080400788c */ /* 0x000fc8000bf05270 */
[----:B------:R-:W-:Y:S02]  /*2c50*/  USEL UR6, URZ, 0x1, UP0 ;  /* 0x00000001ff067887 */ /* 0x000fe40008000000 */
[----:B------:R-:W-:-:S04]  /*2c60*/  USEL UR4, UR4, URZ, UP0 ;  /* 0x000000ff04047287 */ /* 0x000fc80008000000 */
[----:B------:R-:W-:Y:S01]  /*2c70*/  ULEA UR5, UR4, UR7, 0x3 ;  /* 0x0000000704057291 */ /* 0x000fe2000f8e18ff */
[----:B------:R-:W-:-:S04]  /*2c80*/  LOP3.LUT R2, R12, UR6, RZ, 0x3c, !PT ;  /* 0x000000060c027c12 */ /* 0x000fc8000f8e3cff */
[----:B-1----:R-:W-:-:S04]  /*2c90*/  SHF.L.U32 R3, R2, 0x1f, RZ ;  /* 0x0000001f02037819 */ /* 0x002fc800000006ff */
[----:B------:R-:W1:Y:S02]  /*2ca0*/  SYNCS.PHASECHK.TRANS64.TRYWAIT P0, [UR5], R3 ;  /* 0x00000003ff0075a7 */ /* 0x000e640008001105 */
[----:B-1----:R-:W-:Y:S05]  /*2cb0*/  @!P0 BRA `(.L_x_44) ;  /* 0x0000006800788947 */ /* 0x002fea0003800000 */
.L_x_134:
        /* <DEDUP_REMOVED lines=9> */
.L_x_136:
        /* <DEDUP_REMOVED lines=9> */
.L_x_138:
        /* <DEDUP_REMOVED lines=9> */
.L_x_140:
        /* <DEDUP_REMOVED lines=9> */
.L_x_142:
        /* <DEDUP_REMOVED lines=9> */
.L_x_144:
[----:B------:R-:W-:-:S04]  /*2f90*/  UIADD3 UR4, UPT, UPT, UR4, 0x1, URZ ;  /* 0x0000000104047890 */ /* 0x000fc8000fffe0ff */
[----:B------:R-:W-:-:S04]  /*2fa0*/  UISETP.NE.AND UP0, UPT, UR4, 0x8, UPT ;  /* 0x000000080400788c */ /* 0x000fc8000bf05270 */
[----:B------:R-:W-:Y:S02]  /*2fb0*/  USEL UR5, URZ, 0x1, UP0 ;  /* 0x00000001ff057887 */ /* 0x000fe40008000000 */
[----:B------:R-:W-:-:S04]  /*2fc0*/  USEL UR4, UR4, URZ, UP0 ;  /* 0x000000ff04047287 */ /* 0x000fc80008000000 */
[----:B------:R-:W-:Y:S01]  /*2fd0*/  ULEA UR4, UR4, UR7, 0x3 ;  /* 0x0000000704047291 */ /* 0x000fe2000f8e18ff */
[----:B-1----:R-:W-:-:S04]  /*2fe0*/  LOP3.LUT R3, R2, UR5, RZ, 0x3c, !PT ;  /* 0x0000000502037c12 */ /* 0x002fc8000f8e3cff */
[----:B------:R-:W-:Y:S01]  /*2ff0*/  SHF.L.U32 R3, R3, 0x1f, RZ ;  /* 0x0000001f03037819 */ /* 0x000fe200000006ff */
[----:B------:R-:W-:-:S07]  /*3000*/  IMAD.U32 R0, RZ, RZ, UR4 ;  /* 0x00000004ff007e24 */ /* 0x000fce000f8e00ff */
.L_x_50:
[----:B-1----:R1:W2:Y:S02]  /*3010*/  SYNCS.PHASECHK.TRANS64.TRYWAIT P0, [R0+URZ], R3 ;  /* 0x00000003000075a7 */ /* 0x0022a400080011ff */
[----:B--2---:R-:W-:Y:S05]  /*3020*/  @!P0 NANOSLEEP.SYNCS 0x989680 ;  /* 0x009896800000895d */ /* 0x004fea0003900000 */
[----:B------:R-:W2:Y:S02]  /*3030*/  @!P0 SYNCS.PHASECHK.TRANS64 P0, [R0+URZ], R3 ;  /* 0x00000003000085a7 */ /* 0x000ea400080010ff */
[----:B--2---:R-:W-:Y:S05]  /*3040*/  @P0 EXIT ;  /* 0x000000000000094d */ /* 0x004fea0003800000 */
[----:B------:R-:W-:Y:S05]  /*3050*/  BRA `(.L_x_50) ;  /* 0xfffffffc00ec7947 */ /* 0x000fea000383ffff */
.L_x_22:
[----:B------:R-:W-:-:S04]  /*3060*/  UISETP.NE.AND UP0, UPT, UR45, URZ, UPT ;  /* 0x000000ff2d00728c */ /* 0x000fc8000bf05270 */
[----:B------:R-:W-:-:S09]  /*3070*/  UISETP.NE.OR UP0, UPT, UR25, 0x1, UP0 ;  /* 0x000000011900788c */ /* 0x000fd20008705670 */
[----:B------:R-:W-:Y:S05]  /*3080*/  BRA.U UP0, `(.L_x_51) ;  /* 0x0000000500487547 */ /* 0x000fea000b800000 */
[----:B------:R-:W-:Y:S01]  /*3090*/  ISETP.GE.U32.AND P2, PT, R0, 0x10, PT ;  /* 0x000000100000780c */ /* 0x000fe20003f46070 */
[----:B------:R-:W-:Y:S01]  /*30a0*/  IMAD.MOV.U32 R12, RZ, RZ, 0x1 ;  /* 0x00000001ff0c7424 */ /* 0x000fe200078e00ff */
[----:B------:R-:W-:Y:S02]  /*30b0*/  CS2R R10, SRZ ;  /* 0x00000000000a7805 */ /* 0x000fe4000001ff00 */
[----:B------:R-:W-:Y:S01]  /*30c0*/  CS2R R8, SRZ ;  /* 0x0000000000087805 */ /* 0x000fe2000001ff00 */
[----:B------:R-:W-:Y:S01]  /*30d0*/  UMOV UR6, 0x400 ;  /* 0x0000040000067882 */ /* 0x000fe20000000000 */
[----:B------:R-:W-:Y:S01]  /*30e0*/  UMOV UR5, URZ ;  /* 0x000000ff00057c82 */ /* 0x000fe20008000000 */
[----:B------:R-:W-:-:S12]  /*30f0*/  ULEA UR6, UR45, UR6, 0x18 ;  /* 0x000000062d067291 */ /* 0x000fd8000f8ec0ff */
.L_x_55:
[----:B------:R-:W-:Y:S02]  /*3100*/  LEA R2, R8, UR6, 0x3 ;  /* 0x0000000608027c11 */ /* 0x000fe4000f8e18ff */
[----:B------:R-:W-:-:S03]  /*3110*/  SHF.L.U32 R5, R9, 0x1f, RZ ;  /* 0x0000001f09057819 */ /* 0x000fc600000006ff */
[----:B------:R-:W-:Y:S01]  /*3120*/  VIADD R4, R2, 0x120 ;  /* 0x0000012002047836 */ /* 0x000fe20000000000 */
[----:B------:R-:W1:Y:S02]  /*3130*/  SYNCS.PHASECHK.TRANS64.TRYWAIT P0, [R2+URZ+0x110], R5 ;  /* 0x00011005020075a7 */ /* 0x000e6400080011ff */
[----:B-1----:R-:W-:Y:S05]  /*3140*/  @!P0 BRA `(.L_x_52) ;  /* 0x0000006400e48947 */ /* 0x002fea0003800000 */
.L_x_145:
[----:B------:R-:W-:Y:S01]  /*3150*/  ULEA UR4, UR5, UR6, 0x3 ;  /* 0x0000000605047291 */ /* 0x000fe2000f8e18ff */
[----:B------:R-:W-:Y:S02]  /*3160*/  PRMT R4, RZ, 0x654, R4 ;  /* 0x00000654ff047816 */ /* 0x000fe40000000004 */
[----:B-1----:R-:W-:Y:S01]  /*3170*/  SHF.L.U32 R5, R12, 0x1f, RZ ;  /* 0x0000001f0c057819 */ /* 0x002fe200000006ff */
[----:B------:R-:W-:Y:S01]  /*3180*/  UIADD3 UR7, UPT, UPT, UR4, 0xb0, URZ ;  /* 0x000000b004077890 */ /* 0x000fe2000fffe0ff */
[----:B------:R1:W-:Y:S05]  /*3190*/  SYNCS.ARRIVE.TRANS64.RED.A1T0 RZ, [R4+URZ], RZ ;  /* 0x000000ff04ff79a7 */ /* 0x0003ea00081004ff */
[----:B------:R-:W-:Y:S01]  /*31a0*/  IMAD.U32 R7, RZ, RZ, UR7 ;  /* 0x00000007ff077e24 */ /* 0x000fe2000f8e00ff */
[----:B------:R-:W2:Y:S04]  /*31b0*/  SYNCS.PHASECHK.TRANS64.TRYWAIT P0, [UR4+0xc0], R5 ;  /* 0x0000c005ff0075a7 */ /* 0x000ea80008001104 */
[----:B------:R-:W-:Y:S01]  /*31c0*/  PRMT R6, R0, 0x654, R7 ;  /* 0x0000065400067816 */ /* 0x000fe20000000007 */
[----:B-1----:R-:W-:Y:S01]  /*31d0*/  @!P2 IMAD.MOV.U32 R4, RZ, RZ, 0x10 ;  /* 0x00000010ff04a424 */ /* 0x002fe200078e00ff */
[----:B--2---:R-:W-:Y:S06]  /*31e0*/  @!P0 BRA `(.L_x_53) ;  /* 0x0000006400d08947 */ /* 0x004fec0003800000 */
.L_x_147:
[----:B------:R-:W-:Y:S01]  /*31f0*/  ULEA UR8, UR5, UR6, 0x4 ;  /* 0x0000000605087291 */ /* 0x000fe2000f8e20ff */
[----:B------:R-:W-:Y:S01]  /*3200*/  SEL R3, R6, R3, !P2 ;  /* 0x0000000306037207 */ /* 0x000fe20005000000 */
[----:B------:R-:W-:Y:S01]  /*3210*/  UIADD3 UR9, UPT, UPT, UR4, 0xb0, URZ ;  /* 0x000000b004097890 */ /* 0x000fe2000fffe0ff */
[----:B-1----:R-:W-:Y:S01]  /*3220*/  LEA R2, R11, UR6, 0x3 ;  /* 0x000000060b027c11 */ /* 0x002fe2000f8e18ff */
[----:B------:R-:W-:Y:S01]  /*3230*/  UIADD3 UR8, UPT, UPT, UR8, 0x140, URZ ;  /* 0x0000014008087890 */ /* 0x000fe2000fffe0ff */
[----:B------:R-:W-:Y:S01]  /*3240*/  SHF.L.U32 R5, R10, 0x1f, RZ ;  /* 0x0000001f0a057819 */ /* 0x000fe200000006ff */
[----:B------:R1:W-:Y:S01]  /*3250*/  @!P2 SYNCS.ARRIVE.TRANS64.RED RZ, [R3+URZ], R4 ;  /* 0x0000000403ffa9a7 */ /* 0x0003e200080004ff */
[----:B------:R-:W-:Y:S01]  /*3260*/  UIADD3 UR4, UPT, UPT, UR5, 0x1, URZ ;  /* 0x0000000105047890 */ /* 0x000fe2000fffe0ff */
[----:B------:R-:W-:-:S03]  /*3270*/  VIADD R8, R8, 0x1 ;  /* 0x0000000108087836 */ /* 0x000fc60000000000 */
[----:B------:R-:W-:Y:S02]  /*3280*/  UISETP.NE.AND UP0, UPT, UR4, 0x2, UPT ;  /* 0x000000020400788c */ /* 0x000fe4000bf05270 */
[----:B------:R-:W-:Y:S06]  /*3290*/  UGETNEXTWORKID.BROADCAST [UR8], [UR9] ;  /* 0x00000000080073ca */ /* 0x000fec0008000100 */
[----:B------:R-:W-:Y:S01]  /*32a0*/  USEL UR7, URZ, 0x1, UP0 ;  /* 0x00000001ff077887 */ /* 0x000fe20008000000 */
[----:B------:R-:W-:Y:S01]  /*32b0*/  ISETP.NE.AND P0, PT, R8, 0x2, PT ;  /* 0x000000020800780c */ /* 0x000fe20003f05270 */
[----:B------:R-:W-:Y:S01]  /*32c0*/  USEL UR5, UR4, URZ, UP0 ;  /* 0x000000ff04057287 */ /* 0x000fe20008000000 */
[----:B------:R-:W2:Y:S03]  /*32d0*/  SYNCS.PHASECHK.TRANS64.TRYWAIT P1, [R2+URZ+0xb0], R5 ;  /* 0x0000b005020075a7 */ /* 0x000ea600080211ff */
[----:B------:R-:W-:Y:S01]  /*32e0*/  LOP3.LUT R12, R12, UR7, RZ, 0x3c, !PT ;  /* 0x000000070c0c7c12 */ /* 0x000fe2000f8e3cff */
[----:B-12---:R-:W-:Y:S07]  /*32f0*/  @!P1 BRA `(.L_x_54) ;  /* 0x0000006400a49947 */ /* 0x006fee0003800000 */
.L_x_148:
[C---:B------:R-:W-:Y:S01]  /*3300*/  LEA R4, R11.reuse, UR6, 0x4 ;  /* 0x000000060b047c11 */ /* 0x040fe2000f8e20ff */
[----:B-1----:R-:W-:Y:S01]  /*3310*/  VIADD R2, R2, 0xc0 ;  /* 0x000000c002027836 */ /* 0x002fe20000000000 */
[----:B------:R-:W-:Y:S01]  /*3320*/  SEL R8, R8, RZ, P0 ;  /* 0x000000ff08087207 */ /* 0x000fe20000000000 */
[----:B------:R-:W-:-:S03]  /*3330*/  VIADD R11, R11, 0x1 ;  /* 0x000000010b0b7836 */ /* 0x000fc60000000000 */
[----:B------:R-:W1:Y:S01]  /*3340*/  LDS.128 R4, [R4+0x140] ;  /* 0x0001400004047984 */ /* 0x000e620000000c00 */
[----:B------:R-:W-:Y:S02]  /*3350*/  PRMT R2, RZ, 0x654, R2 ;  /* 0x00000654ff027816 */ /* 0x000fe40000000002 */
[C---:B------:R-:W-:Y:S01]  /*3360*/  ISETP.NE.AND P1, PT, R11.reuse, 0x2, PT ;  /* 0x000000020b00780c */ /* 0x040fe20003f25270 */
[----:B------:R-:W-:Y:S01]  /*3370*/  @!PT LDS RZ, [RZ] ;  /* 0x00000000fffff984 */ /* 0x000fe20000000800 */
[----:B------:R-:W-:Y:S01]  /*3380*/  @!PT LDS RZ, [RZ] ;  /* 0x00000000fffff984 */ /* 0x000fe20000000800 */
[----:B------:R-:W-:Y:S01]  /*3390*/  @!PT LDS RZ, [RZ] ;  /* 0x00000000fffff984 */ /* 0x000fe20000000800 */
[----:B------:R-:W-:Y:S01]  /*33a0*/  @!PT LDS RZ, [RZ] ;  /* 0x00000000fffff984 */ /* 0x000fe20000000800 */
[----:B------:R2:W-:Y:S06]  /*33b0*/  MEMBAR.ALL.CTA ;  /* 0x0000000000007992 */ /* 0x0005ec0000008000 */
[----:B--2---:R-:W2:Y:S01]  /*33c0*/  FENCE.VIEW.ASYNC.S ;  /* 0x00000000000073c6 */ /* 0x004ea20000000000 */
[----:B------:R-:W-:Y:S01]  /*33d0*/  SEL R11, R11, RZ, P1 ;  /* 0x000000ff0b0b7207 */ /* 0x000fe20000800000 */
[----:B--2---:R2:W-:Y:S01]  /*33e0*/  SYNCS.ARRIVE.TRANS64.RED.A1T0 RZ, [R2+URZ], RZ ;  /* 0x000000ff02ff79a7 */ /* 0x0045e200081004ff */
[----:B-1----:R-:W-:-:S02]  /*33f0*/  LOP3.LUT P3, RZ, R6, 0x1, RZ, 0xc0, !PT ;  /* 0x0000000106ff7812 */ /* 0x002fc4000786c0ff */
[----:B------:R-:W-:-:S04]  /*3400*/  SEL R5, RZ, 0x1, P1 ;  /* 0x00000001ff057807 */ /* 0x000fc80000800000 */
[----:B------:R-:W-:Y:S02]  /*3410*/  LOP3.LUT R10, R10, R5, RZ, 0x3c, !PT ;  /* 0x000000050a0a7212 */ /* 0x000fe400078e3cff */
[----:B--2---:R-:W-:-:S04]  /*3420*/  SEL R2, RZ, 0x1, P0 ;  /* 0x00000001ff027807 */ /* 0x004fc80000000000 */
[----:B------:R-:W-:Y:S01]  /*3430*/  LOP3.LUT R9, R9, R2, RZ, 0x3c, !PT ;  /* 0x0000000209097212 */ /* 0x000fe200078e3cff */
[----:B------:R-:W-:Y:S06]  /*3440*/  @P3 BRA `(.L_x_55) ;  /* 0xfffffffc002c3947 */ /* 0x000fec000383ffff */
[----:B------:R-:W-:Y:S01]  /*3450*/  ULEA UR4, UR5, UR6, 0x3 ;  /* 0x0000000605047291 */ /* 0x000fe2000f8e18ff */
[----:B------:R-:W-:-:S08]  /*3460*/  SHF.L.U32 R3, R12, 0x1f, RZ ;  /* 0x0000001f0c037819 */ /* 0x000fd000000006ff */
[----:B------:R-:W1:Y:S02]  /*3470*/  SYNCS.PHASECHK.TRANS64 P0, [UR4+0xc0], R3 ;  /* 0x0000c003ff0075a7 */ /* 0x000e640008001004 */
[----:B-1----:R-:W-:Y:S05]  /*3480*/  @P0 BRA `(.L_x_56) ;  /* 0x0000000000080947 */ /* 0x002fea0003800000 */
[----:B------:R-:W1:Y:S02]  /*3490*/  SYNCS.PHASECHK.TRANS64.TRYWAIT P0, [UR4+0xc0], R3 ;  /* 0x0000c003ff0075a7 */ /* 0x000e640008001104 */
[----:B-1----:R-:W-:Y:S05]  /*34a0*/  @!P0 BRA `(.L_x_57) ;  /* 0x00000064004c8947 */ /* 0x002fea0003800000 */
.L_x_56:
[----:B------:R-:W-:-:S04]  /*34b0*/  UIADD3 UR7, UPT, UPT, UR5, 0x1, URZ ;  /* 0x0000000105077890 */ /* 0x000fc8000fffe0ff */
[----:B------:R-:W-:-:S04]  /*34c0*/  UISETP.NE.AND UP0, UPT, UR7, 0x2, UPT ;  /* 0x000000020700788c */ /* 0x000fc8000bf05270 */
[----:B------:R-:W-:Y:S02]  /*34d0*/  USEL UR8, URZ, 0x1, UP0 ;  /* 0x00000001ff087887 */ /* 0x000fe40008000000 */
[----:B------:R-:W-:-:S04]  /*34e0*/  USEL UR7, UR7, URZ, UP0 ;  /* 0x000000ff07077287 */ /* 0x000fc80008000000 */
[----:B------:R-:W-:Y:S01]  /*34f0*/  ULEA UR7, UR7, UR6, 0x3 ;  /* 0x0000000607077291 */ /* 0x000fe2000f8e18ff */
[----:B-1----:R-:W-:-:S04]  /*3500*/  LOP3.LUT R3, R12, UR8, RZ, 0x3c, !PT ;  /* 0x000000080c037c12 */ /* 0x002fc8000f8e3cff */
[----:B------:R-:W-:-:S04]  /*3510*/  SHF.L.U32 R0, R3, 0x1f, RZ ;  /* 0x0000001f03007819 */ /* 0x000fc800000006ff */
[----:B------:R-:W1:Y:S02]  /*3520*/  SYNCS.PHASECHK.TRANS64 P0, [UR7+0xc0], R0 ;  /* 0x0000c000ff0075a7 */ /* 0x000e640008001007 */
[----:B-1----:R-:W-:Y:S05]  /*3530*/  @P0 EXIT ;  /* 0x000000000000094d */ /* 0x002fea0003800000 */
[----:B------:R-:W-:Y:S02]  /*3540*/  SHF.L.U32 R3, R3, 0x1f, RZ ;  /* 0x0000001f03037819 */ /* 0x000fe400000006ff */
[----:B------:R-:W-:-:S07]  /*3550*/  MOV R0, UR7 ;  /* 0x0000000700007c02 */ /* 0x000fce0008000f00 */
.L_x_58:
[----:B-1----:R1:W2:Y:S02]  /*3560*/  SYNCS.PHASECHK.TRANS64.TRYWAIT P0, [R0+URZ+0xc0], R3 ;  /* 0x0000c003000075a7 */ /* 0x0022a400080011ff */
[----:B--2---:R-:W-:Y:S05]  /*3570*/  @!P0 NANOSLEEP.SYNCS 0x989680 ;  /* 0x009896800000895d */ /* 0x004fea0003900000 */
[----:B------:R-:W2:Y:S02]  /*3580*/  @!P0 SYNCS.PHASECHK.TRANS64 P0, [R0+URZ+0xc0], R3 ;  /* 0x0000c003000085a7 */ /* 0x000ea400080010ff */
[----:B--2---:R-:W-:Y:S05]  /*3590*/  @P0 EXIT ;  /* 0x000000000000094d */ /* 0x004fea0003800000 */
[----:B------:R-:W-:Y:S05]  /*35a0*/  BRA `(.L_x_58) ;  /* 0xfffffffc00ec7947 */ /* 0x000fea000383ffff */
.L_x_51:
[----:B------:R-:W-:Y:S05]  /*35b0*/  BRA.U UP4, `(.L_x_59) ;  /* 0x0000001104d87547 */ /* 0x000fea000b800000 */
[----:B------:R-:W-:Y:S01]  /*35c0*/  UMOV UR4, 0x40 ;  /* 0x0000004000047882 */ /* 0x000fe20000000000 */
[----:B------:R-:W-:Y:S01]  /*35d0*/  NOP ;  /* 0x0000000000007918 */ /* 0x000fe20000000000 */
[----:B------:R-:W-:Y:S01]  /*35e0*/  ULEA UR5, UR45, UR4, 0x18 ;  /* 0x000000042d057291 */ /* 0x000fe2000f8ec0ff */
[----:B------:R-:W-:Y:S02]  /*35f0*/  UMOV UR6, 0x400 ;  /* 0x0000040000067882 */ /* 0x000fe40000000000 */
[----:B------:R-:W-:-:S06]  /*3600*/  ULEA UR6, UR45, UR6, 0x18 ;  /* 0x000000062d067291 */ /* 0x000fcc000f8ec0ff */
[----:B------:R-:W1:Y:S02]  /*3610*/  LDS.U8 R0, [UR5+0x1c] ;  /* 0x00001c05ff007984 */ /* 0x000e640008000000 */
[----:B-1----:R-:W-:-:S13]  /*3620*/  ISETP.NE.AND P0, PT, R0, RZ, PT ;  /* 0x000000ff0000720c */ /* 0x002fda0003f05270 */
[----:B------:R-:W-:Y:S05]  /*3630*/  @P0 BRA `(.L_x_60) ;  /* 0x0000000400080947 */ /* 0x000fea0003800000 */
[----:B------:R-:W-:Y:S02]  /*3640*/  UISETP.NE.U32.AND UP1, UPT, UR46, 0x1, UPT ;  /* 0x000000012e00788c */ /* 0x000fe4000bf25070 */
[----:B------:R-:W-:-:S07]  /*3650*/  UIADD3 UR7, UPT, UPT, UR5, 0x8, URZ ;  /* 0x0000000805077890 */ /* 0x000fce000fffe0ff */
[----:B------:R-:W-:Y:S05]  /*3660*/  BRA.U !UP1, `(.L_x_61) ;  /* 0x00000001099c7547 */ /* 0x000fea000b800000 */
[----:B------:R-:W-:Y:S01]  /*3670*/  ELECT P0, URZ, PT ;  /* 0x0000000000ff782f */ /* 0x000fe20003800000 */
[----:B------:R-:W-:-:S12]  /*3680*/  BSSY B0, `(.L_x_61) ;  /* 0x0000025000007945 */ /* 0x000fd80003800000 */
[----:B------:R-:W-:Y:S05]  /*3690*/  @!P0 BRA `(.L_x_62) ;  /* 0x00000000008c8947 */ /* 0x000fea0003800000 */
[----:B------:R-:W-:-:S05]  /*36a0*/  UMOV UR4, 0x10 ;  /* 0x0000001000047882 */ /* 0x000fca0000000000 */
[----:B------:R-:W-:Y:S04]  /*36b0*/  DEPBAR.LE SB1, 0x36 ;  /* 0x00009d800000791a */ /* 0x000fe80000000000 */
[----:B------:R-:W1:Y:S02]  /*36c0*/  UTCATOMSWS.2CTA.FIND_AND_SET.ALIGN UP0, UR4, UR4 ;  /* 0x00000004000475e3 */ /* 0x000e640008200800 */
[----:B-1----:R-:W-:Y:S01]  /*36d0*/  MOV R11, UR4 ;  /* 0x00000004000b7c02 */ /* 0x002fe20008000f00 */
[----:B------:R-:W-:Y:S06]  /*36e0*/  BRA.U UP0, `(.L_x_63) ;  /* 0x0000000100187547 */ /* 0x000fec000b800000 */
.L_x_64:
[----:B------:R-:W-:Y:S05]  /*36f0*/  NANOSLEEP 0x64 ;  /* 0x000000640000795d */ /* 0x000fea0003800000 */
[----:B------:R-:W-:-:S05]  /*3700*/  UMOV UR4, 0x10 ;  /* 0x0000001000047882 */ /* 0x000fca0000000000 */
[----:B------:R-:W-:Y:S04]  /*3710*/  DEPBAR.LE SB1, 0x36 ;  /* 0x00009d800000791a */ /* 0x000fe80000000000 */
[----:B------:R-:W1:Y:S02]  /*3720*/  UTCATOMSWS.2CTA.FIND_AND_SET.ALIGN UP0, UR4, UR4 ;  /* 0x00000004000475e3 */ /* 0x000e640008200800 */
[----:B-1----:R-:W-:Y:S01]  /*3730*/  MOV R11, UR4 ;  /* 0x00000004000b7c02 */ /* 0x002fe20008000f00 */
[----:B------:R-:W-:Y:S05]  /*3740*/  BRA.U !UP0, `(.L_x_64) ;  /* 0xfffffffd08e87547 */ /* 0x000fea000b83ffff */
.L_x_63:
[----:B------:R-:W1:Y:S01]  /*3750*/  LDS R7, [UR5+0x10] ;  /* 0x00001005ff077984 */ /* 0x000e620008000800 */
[----:B------:R-:W-:Y:S01]  /*3760*/  IMAD.U32 R5, RZ, RZ, UR6 ;  /* 0x00000006ff057e24 */ /* 0x000fe2000f8e00ff */
[----:B------:R-:W-:-:S03]  /*3770*/  MOV R4, UR47 ;  /* 0x0000002f00047c02 */ /* 0x000fc60008000f00 */
[----:B------:R-:W-:Y:S01]  /*3780*/  VIADD R5, R5, 0x160 ;  /* 0x0000016005057836 */ /* 0x000fe20000000000 */
[----:B-1----:R-:W-:-:S04]  /*3790*/  SHF.L.U32 R7, R7, 0x1f, RZ ;  /* 0x0000001f07077819 */ /* 0x002fc800000006ff */
[----:B------:R-:W1:Y:S02]  /*37a0*/  SYNCS.PHASECHK.TRANS64.TRYWAIT P0, [UR5+0x8], R7 ;  /* 0x00000807ff0075a7 */ /* 0x000e640008001105 */
[----:B-1----:R-:W-:Y:S05]  /*37b0*/  @P0 BRA `(.L_x_65) ;  /* 0x0000000000080947 */ /* 0x002fea0003800000 */
[----:B------:R-:W1:Y:S02]  /*37c0*/  SYNCS.PHASECHK.TRANS64.TRYWAIT P0, [UR5+0x8], R7 ;  /* 0x00000807ff0075a7 */ /* 0x000e640008001105 */
[----:B-1----:R-:W-:Y:S05]  /*37d0*/  @!P0 BRA `(.L_x_66) ;  /* 0x0000006000988947 */ /* 0x002fea0003800000 */
.L_x_65:
[----:B-1----:R-:W-:Y:S01]  /*37e0*/  HFMA2 R0, -RZ, RZ, 0, 5.9604644775390625e-08 ;  /* 0x00000001ff007431 */ /* 0x002fe200000001ff */
[----:B------:R-:W-:Y:S01]  /*37f0*/  UPRMT UR4, UR47, 0x654, UR7 ;  /* 0x000006542f047896 */ /* 0x000fe20008000007 */
[----:B------:R-:W-:Y:S01]  /*3800*/  IMAD.MOV.U32 R8, RZ, RZ, 0xffff ;  /* 0x0000ffffff087424 */ /* 0x000fe200078e00ff */
[----:B------:R-:W-:Y:S01]  /*3810*/  PRMT R4, R4, 0x654, R5 ;  /* 0x0000065404047816 */ /* 0x000fe20000000005 */
[----:B------:R-:W-:Y:S02]  /*3820*/  IMAD.MOV.U32 R6, RZ, RZ, 0x4 ;  /* 0x00000004ff067424 */ /* 0x000fe400078e00ff */
[----:B------:R-:W-:Y:S01]  /*3830*/  IMAD.SHL.U32 R9, R11, 0x20, RZ ;  /* 0x000000200b097824 */ /* 0x000fe200078e00ff */
[----:B------:R-:W-:Y:S02]  /*3840*/  MOV R5, UR4 ;  /* 0x0000000400057c02 */ /* 0x000fe40008000f00 */
[-C--:B------:R-:W-:Y:S01]  /*3850*/  SHF.L.U32 R8, R8, R11.reuse, RZ ;  /* 0x0000000b08087219 */ /* 0x080fe200000006ff */
[----:B------:R1:W-:Y:S01]  /*3860*/  SYNCS.ARRIVE.TRANS64.RED RZ, [UR4], R6 ;  /* 0x00000006ffff79a7 */ /* 0x0003e20008000404 */
[----:B------:R-:W-:Y:S01]  /*3870*/  SHF.L.U32 R7, R0, R11, RZ ;  /* 0x0000000b00077219 */ /* 0x000fe200000006ff */
[----:B------:R1:W-:Y:S04]  /*3880*/  STS [UR6+0x160], R9 ;  /* 0x00016009ff007988 */ /* 0x0003e80008000806 */
[----:B------:R1:W-:Y:S04]  /*3890*/  STAS [R4.64], R11 ;  /* 0x0000000b04007dbd */ /* 0x0003e8000c0008ff */
[----:B------:R1:W-:Y:S04]  /*38a0*/  ATOMS.OR RZ, [UR5+0x14], R8 ;  /* 0x00001408ffff798c */ /* 0x0003e8000b000005 */
[----:B------:R1:W-:Y:S04]  /*38b0*/  ATOMS.OR RZ, [UR5+0x18], R7 ;  /* 0x00001807ffff798c */ /* 0x0003e8000b000005 */
[----:B------:R1:W-:Y:S02]  /*38c0*/  ATOMS.XOR RZ, [UR5+0x10], R0 ;  /* 0x00001000ffff798c */ /* 0x0003e4000b800005 */
.L_x_62:
[----:B------:R-:W-:Y:S05]  /*38d0*/  BSYNC B0 ;  /* 0x0000000000007941 */ /* 0x000fea0003800000 */
.L_x_61:
[----:B------:R-:W-:Y:S05]  /*38e0*/  BRA.U UP1, `(.L_x_67) ;  /* 0x00000001016c7547 */ /* 0x000fea000b800000 */
[----:B------:R-:W-:-:S03]  /*38f0*/  UMOV UR4, 0xffffffff ;  /* 0xffffffff00047882 */ /* 0x000fc60000000000 */
[----:B------:R-:W-:Y:S05]  /*3900*/  BRA.DIV UR4, `(.L_x_68) ;  /* 0x0000006204647947 */ /* 0x000fea000b800000 */
[----:B------:R-:W-:-:S13]  /*3910*/  ELECT P0, URZ, PT ;  /* 0x0000000000ff782f */ /* 0x000fda0003800000 */
.L_x_152:
[----:B------:R-:W-:Y:S05]  /*3920*/  @!P0 BRA `(.L_x_67) ;  /* 0x00000000005c8947 */ /* 0x000fea0003800000 */
[----:B-1----:R-:W1:Y:S02]  /*3930*/  LDS R5, [UR5+0x10] ;  /* 0x00001005ff057984 */ /* 0x002e640008000800 */
[----:B-1----:R-:W-:-:S04]  /*3940*/  SHF.L.U32 R5, R5, 0x1f, RZ ;  /* 0x0000001f05057819 */ /* 0x002fc800000006ff */
[----:B------:R-:W1:Y:S02]  /*3950*/  SYNCS.PHASECHK.TRANS64.TRYWAIT P0, [UR5+0x8], R5 ;  /* 0x00000805ff0075a7 */ /* 0x000e640008001105 */
[----:B-1----:R-:W-:Y:S05]  /*3960*/  @P0 BRA `(.L_x_69) ;  /* 0x0000000000080947 */ /* 0x002fea0003800000 */
[----:B------:R-:W1:Y:S02]  /*3970*/  SYNCS.PHASECHK.TRANS64.TRYWAIT P0, [UR5+0x8], R5 ;  /* 0x00000805ff0075a7 */ /* 0x000e640008001105 */
[----:B-1----:R-:W-:Y:S05]  /*3980*/  @!P0 BRA `(.L_x_70) ;  /* 0x0000006000688947 */ /* 0x002fea0003800000 */
.L_x_69:
[----:B------:R-:W2:Y:S01]  /*3990*/  LDS R7, [UR6+0x160] ;  /* 0x00016006ff077984 */ /* 0x000ea20008000800 */
[----:B-1----:R-:W-:Y:S02]  /*39a0*/  HFMA2 R0, -RZ, RZ, 0, 5.9604644775390625e-08 ;  /* 0x00000001ff007431 */ /* 0x002fe400000001ff */
[----:B------:R-:W-:Y:S01]  /*39b0*/  IMAD.MOV.U32 R4, RZ, RZ, 0xffff ;  /* 0x0000ffffff047424 */ /* 0x000fe200078e00ff */
[----:B------:R-:W-:Y:S01]  /*39c0*/  UPRMT UR4, UR47, 0x654, UR7 ;  /* 0x000006542f047896 */ /* 0x000fe20008000007 */
[----:B--2---:R-:W-:-:S03]  /*39d0*/  IMAD.SHL.U32 R5, R7, 0x20, RZ ;  /* 0x0000002007057824 */ /* 0x004fc600078e00ff */
[-C--:B------:R-:W-:Y:S02]  /*39e0*/  SHF.L.U32 R4, R4, R7.reuse, RZ ;  /* 0x0000000704047219 */ /* 0x080fe400000006ff */
[----:B------:R-:W-:Y:S01]  /*39f0*/  SHF.L.U32 R7, R0, R7, RZ ;  /* 0x0000000700077219 */ /* 0x000fe200000006ff */
[----:B------:R2:W-:Y:S04]  /*3a00*/  STS [UR6+0x160], R5 ;  /* 0x00016005ff007988 */ /* 0x0005e80008000806 */
[----:B------:R2:W-:Y:S04]  /*3a10*/  ATOMS.OR RZ, [UR5+0x14], R4 ;  /* 0x00001404ffff798c */ /* 0x0005e8000b000005 */
[----:B------:R2:W-:Y:S01]  /*3a20*/  ATOMS.OR RZ, [UR5+0x18], R7 ;  /* 0x00001807ffff798c */ /* 0x0005e2000b000005 */
[----:B------:R-:W-:Y:S03]  /*3a30*/  SYNCS.ARRIVE.TRANS64.RED.A1T0 RZ, [UR4], RZ ;  /* 0x000000ffffff79a7 */ /* 0x000fe60008100404 */
[----:B------:R2:W-:Y:S01]  /*3a40*/  ATOMS.XOR RZ, [UR5+0x10], R0 ;  /* 0x00001000ffff798c */ /* 0x0005e2000b800005 */
[----:B------:R-:W-:Y:S05]  /*3a50*/  BRA `(.L_x_67) ;  /* 0x0000000000107947 */ /* 0x000fea0003800000 */
.L_x_60:
[----:B------:R-:W-:Y:S02]  /*3a60*/  MOV R0, 0xffffffff ;  /* 0xffffffff00007802 */ /* 0x000fe40000000f00 */
[----:B------:R-:W-:-:S03]  /*3a70*/  MOV R4, 0x3aa0 ;  /* 0x00003aa000047802 */ /* 0x000fc60000000f00 */
[----:B------:R1:W-:Y:S04]  /*3a80*/  STS [UR6+0x160], R0 ;  /* 0x00016000ff007988 */ /* 0x0003e80008000806 */
[----:B-1---5:R-:W-:Y:S05]  /*3a90*/  CALL.REL.NOINC `($__internal_1_$__cuda_sm10x_tcgen05_guardrail_trap_phase_invalid_during_alloc) ;  /* 0x0000006400b07944 */ /* 0x022fea0003c00000 */
.L_x_67:
[----:B------:R-:W-:Y:S05]  /*3aa0*/  WARPSYNC.ALL ;  /* 0x0000000000007948 */ /* 0x000fea0003800000 */
[----:B------:R-:W3:Y:S01]  /*3ab0*/  S2UR UR4, SR_CgaCtaId ;  /* 0x00000000000479c3 */ /* 0x000ee20000008800 */
[----:B------:R-:W-:Y:S01]  /*3ac0*/  UMOV UR26, 0x400 ;  /* 0x00000400001a7882 */ /* 0x000fe20000000000 */
[----:B------:R-:W-:-:S06]  /*3ad0*/  NOP ;  /* 0x0000000000007918 */ /* 0x000fcc0000000000 */
[----:B------:R-:W-:Y:S06]  /*3ae0*/  BAR.ARV 0x6, 0xa0 ;  /* 0x0182800000007b1d */ /* 0x000fec0000002000 */
[----:B------:R-:W4:Y:S01]  /*3af0*/  LDCU UR6, c[0x0][0x38c] ;  /* 0x00007180ff0677ac */ /* 0x000f220008000800 */
[----:B------:R-:W-:Y:S01]  /*3b00*/  LOP3.LUT R3, R3, 0xffff, RZ, 0xc0, !PT ;  /* 0x0000ffff03037812 */ /* 0x000fe200078ec0ff */
[----:B-1----:R-:W-:Y:S01]  /*3b10*/  IMAD.MOV.U32 R9, RZ, RZ, 0x1 ;  /* 0x00000001ff097424 */ /* 0x002fe200078e00ff */
[----:B------:R-:W-:Y:S01]  /*3b20*/  LOP3.LUT R2, R2, 0xffff, RZ, 0xc0, !PT ;  /* 0x0000ffff02027812 */ /* 0x000fe200078ec0ff */
[----:B------:R-:W-:Y:S01]  /*3b30*/  IMAD.MOV.U32 R8, RZ, RZ, RZ ;  /* 0x000000ffff087224 */ /* 0x000fe200078e00ff */
[----:B------:R-:W-:Y:S01]  /*3b40*/  R2UR UR28, R3 ;  /* 0x00000000031c72ca */ /* 0x000fe200000e0000 */
[----:B------:R-:W-:Y:S01]  /*3b50*/  UMOV UR32, URZ ;  /* 0x000000ff00207c82 */ /* 0x000fe20008000000 */
[----:B------:R-:W-:-:S02]  /*3b60*/  R2UR UR42, R2 ;  /* 0x00000000022a72ca */ /* 0x000fc400000e0000 */
[----:B------:R-:W-:Y:S01]  /*3b70*/  CS2R R2, SRZ ;  /* 0x0000000000027805 */ /* 0x000fe2000001ff00 */
[----:B------:R-:W-:Y:S01]  /*3b80*/  UMOV UR23, URZ ;  /* 0x000000ff00177c82 */ /* 0x000fe20008000000 */
[----:B---3--:R-:W-:Y:S01]  /*3b90*/  ULEA UR26, UR4, UR26, 0x18 ;  /* 0x0000001a041a7291 */ /* 0x008fe2000f8ec0ff */
[----:B------:R-:W-:Y:S01]  /*3ba0*/  UMOV UR22, URZ ;  /* 0x000000ff00167c82 */ /* 0x000fe20008000000 */
[----:B------:R-:W-:Y:S02]  /*3bb0*/  UISETP.NE.AND UP3, UPT, UR46, URZ, UPT ;  /* 0x000000ff2e00728c */ /* 0x000fe4000bf65270 */
[----:B------:R-:W-:Y:S02]  /*3bc0*/  UIADD3 UR5, UPT, UPT, UR26, 0x8400, URZ ;  /* 0x000084001a057890 */ /* 0x000fe4000fffe0ff */
[----:B------:R-:W-:-:S03]  /*3bd0*/  UIADD3 UR4, UPT, UPT, UR26, 0x28400, URZ ;  /* 0x000284001a047890 */ /* 0x000fc6000fffe0ff */
[----:B--2---:R-:W1:Y:S01]  /*3be0*/  LDS R0, [UR26+0x160] ;  /* 0x0001601aff007984 */ /* 0x004e620008000800 */
[----:B----4-:R-:W-:Y:S02]  /*3bf0*/  UIADD3 UR6, UPT, UPT, UR6, 0x7f, URZ ;  /* 0x0000007f06067890 */ /* 0x010fe4000fffe0ff */
[----:B------:R-:W-:Y:S02]  /*3c00*/  USHF.R.U32.HI UR5, URZ, 0x4, UR5 ;  /* 0x00000004ff057899 */ /* 0x000fe40008011605 */
[----:B------:R-:W-:Y:S02]  /*3c10*/  USHF.R.S32.HI UR33, URZ, 0x1f, UR6 ;  /* 0x0000001fff217899 */ /* 0x000fe40008011406 */
[----:B------:R-:W-:Y:S02]  /*3c20*/  USHF.R.U32.HI UR4, URZ, 0x4, UR4 ;  /* 0x00000004ff047899 */ /* 0x000fe40008011604 */
[----:B------:R-:W-:Y:S02]  /*3c30*/  ULEA.HI UR33, UR33, UR6, URZ, 0x7 ;  /* 0x0000000621217291 */ /* 0x000fe4000f8f38ff */
[----:B------:R-:W-:-:S02]  /*3c40*/  ULOP3.LUT UR5, UR5, 0x3fff, URZ, 0xc0, !UPT ;  /* 0x00003fff05057892 */ /* 0x000fc4000f8ec0ff */
[----:B------:R-:W-:Y:S02]  /*3c50*/  USHF.R.S32.HI UR33, URZ, 0x7, UR33 ;  /* 0x00000007ff217899 */ /* 0x000fe40008011421 */
[----:B------:R-:W-:Y:S02]  /*3c60*/  ULOP3.LUT UR30, UR4, 0x3fff, URZ, 0xc0, !UPT ;  /* 0x00003fff041e7892 */ /* 0x000fe4000f8ec0ff */
[----:B------:R-:W-:Y:S01]  /*3c70*/  UISETP.LT.AND UP0, UPT, UR33, 0x1, UPT ;  /* 0x000000012100788c */ /* 0x000fe2000bf01270 */
[----:B------:R-:W-:Y:S01]  /*3c80*/  UMOV UR40, 0x0 ;  /* 0x0000000000287882 */ /* 0x000fe20000000000 */
[----:B------:R-:W-:Y:S01]  /*3c90*/  UMOV UR41, 0x102004a0 ;  /* 0x102004a000297882 */ /* 0x000fe20000000000 */
[----:B------:R-:W-:Y:S02]  /*3ca0*/  ULOP3.LUT UR29, UR5, 0x10000, URZ, 0xfc, !UPT ;  /* 0x00010000051d7892 */ /* 0x000fe4000f8efcff */
[----:B------:R-:W-:Y:S02]  /*3cb0*/  ULOP3.LUT UR30, UR30, 0x10000, URZ, 0xfc, !UPT ;  /* 0x000100001e1e7892 */ /* 0x000fe4000f8efcff */
[----:B------:R-:W-:Y:S01]  /*3cc0*/  USEL UR43, UR33, 0x1, !UP0 ;  /* 0x00000001212b7887 */ /* 0x000fe2000c000000 */
[----:B------:R-:W-:Y:S01]  /*3cd0*/  UMOV UR38, 0x0 ;  /* 0x0000000000267882 */ /* 0x000fe20000000000 */
[----:B------:R-:W-:Y:S01]  /*3ce0*/  UMOV UR39, 0x102004a0 ;  /* 0x102004a000277882 */ /* 0x000fe20000000000 */
[----:B------:R-:W-:Y:S01]  /*3cf0*/  UMOV UR36, 0x0 ;  /* 0x0000000000247882 */ /* 0x000fe20000000000 */
[----:B------:R-:W-:Y:S01]  /*3d00*/  UMOV UR37, 0x102004a0 ;  /* 0x102004a000257882 */ /* 0x000fe20000000000 */
[----:B------:R-:W-:Y:S01]  /*3d10*/  UMOV UR34, 0x0 ;  /* 0x0000000000227882 */ /* 0x000fe20000000000 */
[----:B------:R-:W-:Y:S01]  /*3d20*/  UMOV UR35, 0x102004a0 ;  /* 0x102004a000237882 */ /* 0x000fe20000000000 */
[----:B-1----:R-:W-:-:S15]  /*3d30*/  R2UR UR44, R0 ;  /* 0x00000000002c72ca */ /* 0x002fde00000e0000 */
.L_x_78:
[C---:B------:R-:W-:Y:S02]  /*3d40*/  LEA R0, R8.reuse, UR26, 0x3 ;  /* 0x0000001a08007c11 */ /* 0x040fe4000f8e18ff */
[----:B------:R-:W-:Y:S02]  /*3d50*/  SHF.L.U32 R5, R3, 0x1f, RZ ;  /* 0x0000001f03057819 */ /* 0x000fe400000006ff */
[----:B------:R-:W-:Y:S02]  /*3d60*/  LEA R4, R8, UR26, 0x4 ;  /* 0x0000001a08047c11 */ /* 0x000fe4000f8e20ff */
[----:B------:R-:W1:Y:S02]  /*3d70*/  SYNCS.PHASECHK.TRANS64.TRYWAIT P0, [R0+URZ+0xb0], R5 ;  /* 0x0000b005000075a7 */ /* 0x000e6400080011ff */
[----:B-1-3--:R-:W-:Y:S05]  /*3d80*/  @!P0 BRA `(.L_x_71) ;  /* 0x0000005c00808947 */ /* 0x00afea0003800000 */
.L_x_153:
[----:B-1----:R-:W1:Y:S01]  /*3d90*/  LDS.128 R4, [R4+0x140] ;  /* 0x0001400004047984 */ /* 0x002e620000000c00 */
[----:B------:R-:W-:Y:S02]  /*3da0*/  VIADD R0, R0, 0xc0 ;  /* 0x000000c000007836 */ /* 0x000fe40000000000 */
[----:B------:R-:W-:Y:S01]  /*3db0*/  VIADD R8, R8, 0x1 ;  /* 0x0000000108087836 */ /* 0x000fe20000000000 */
[----:B------:R-:W-:Y:S01]  /*3dc0*/  @!PT LDS RZ, [RZ] ;  /* 0x00000000fffff984 */ /* 0x000fe20000000800 */
[----:B------:R-:W-:Y:S01]  /*3dd0*/  @!PT LDS RZ, [RZ] ;  /* 0x00000000fffff984 */ /* 0x000fe20000000800 */
[----:B------:R-:W-:Y:S01]  /*3de0*/  @!PT LDS RZ, [RZ] ;  /* 0x00000000fffff984 */ /* 0x000fe20000000800 */
[----:B------:R-:W-:Y:S01]  /*3df0*/  @!PT LDS RZ, [RZ] ;  /* 0x00000000fffff984 */ /* 0x000fe20000000800 */
[----:B------:R2:W-:Y:S06]  /*3e00*/  MEMBAR.ALL.CTA ;  /* 0x0000000000007992 */ /* 0x0005ec0000008000 */
[----:B--2---:R-:W2:Y:S01]  /*3e10*/  FENCE.VIEW.ASYNC.S ;  /* 0x00000000000073c6 */ /* 0x004ea20000000000 */
[----:B------:R-:W-:-:S04]  /*3e20*/  PRMT R0, RZ, 0x654, R0 ;  /* 0x00000654ff007816 */ /* 0x000fc80000000000 */
[----:B--2---:R2:W-:Y:S01]  /*3e30*/  SYNCS.ARRIVE.TRANS64.RED.A1T0 RZ, [R0+URZ], RZ ;  /* 0x000000ff00ff79a7 */ /* 0x0045e200081004ff */
[----:B-1----:R-:W-:Y:S01]  /*3e40*/  LOP3.LUT P1, RZ, R6, 0x1, RZ, 0xc0, !PT ;  /* 0x0000000106ff7812 */ /* 0x002fe2000782c0ff */
[----:B--2---:R-:W-:-:S12]  /*3e50*/  BRA.U UP3, `(.L_x_72) ;  /* 0x0000000503087547 */ /* 0x004fd8000b800000 */
[----:B------:R-:W1:Y:S01]  /*3e60*/  LDCU UR4, c[0x0][0x38c] ;  /* 0x00007180ff0477ac */ /* 0x000e620008000800 */
[----:B------:R-:W-:Y:S02]  /*3e70*/  PLOP3.LUT P2, PT, PT, PT, PT, 0x80, 0x8 ;  /* 0x000000000008781c */ /* 0x000fe40003f4f070 */
[----:B------:R-:W-:Y:S01]  /*3e80*/  SHF.L.U32 R5, R9, 0x1f, RZ ;  /* 0x0000001f09057819 */ /* 0x000fe200000006ff */
[----:B------:R-:W-:Y:S02]  /*3e90*/  ULEA UR31, UR32, UR26, 0x3 ;  /* 0x0000001a201f7291 */ /* 0x000fe4000f8e18ff */
[----:B------:R-:W-:Y:S02]  /*3ea0*/  ULEA UR11, UR32, UR44, 0x7 ;  /* 0x0000002c200b7291 */ /* 0x000fe4000f8e38ff */
[----:B-1----:R-:W-:-:S06]  /*3eb0*/  UISETP.GE.AND UP0, UPT, UR4, 0x1, UPT ;  /* 0x000000010400788c */ /* 0x002fcc000bf06270 */
[----:B------:R-:W-:-:S05]  /*3ec0*/  PLOP3.LUT P0, PT, PT, PT, UP0, 0x80, 0x8 ;  /* 0x000000000008781c */ /* 0x000fca0003f0f008 */
[----:B------:R-:W-:-:S08]  /*3ed0*/  @UP0 ULEA UR4, UR23, UR26, 0x3 ;  /* 0x0000001a17040291 */ /* 0x000fd0000f8e18ff */
[----:B------:R-:W-:-:S04]  /*3ee0*/  @P0 SHF.L.U32 R0, R2, 0x1f, RZ ;  /* 0x0000001f02000819 */ /* 0x000fc800000006ff */
[----:B------:R1:W2:Y:S01]  /*3ef0*/  @P0 SYNCS.PHASECHK.TRANS64.TRYWAIT P2, [UR4], R0 ;  /* 0x00000000ff0005a7 */ /* 0x0002a20008041104 */
[----:B------:R-:W3:Y:S02]  /*3f00*/  SYNCS.PHASECHK.TRANS64.TRYWAIT P0, [UR31+0xf0], R5 ;  /* 0x0000f005ff0075a7 */ /* 0x000ee4000800111f */
[----:B-123--:R-:W-:Y:S05]  /*3f10*/  @!P0 BRA `(.L_x_73) ;  /* 0x0000005c00308947 */ /* 0x00efea0003800000 */
.L_x_155:
[----:B------:R-:W-:Y:S01]  /*3f20*/  UMOV UR27, UR22 ;  /* 0x00000016001b7c82 */ /* 0x000fe20008000000 */
[----:B------:R-:W-:Y:S05]  /*3f30*/  BRA.U !UP0, `(.L_x_74) ;  /* 0x0000000108c07547 */ /* 0x000fea000b800000 */
[----:B------:R-:W-:Y:S02]  /*3f40*/  UIADD3 UR27, UPT, UPT, UR43, UR22, URZ ;  /* 0x000000162b1b7290 */ /* 0x000fe4000fffe0ff */
[----:B------:R-:W-:Y:S01]  /*3f50*/  UPLOP3.LUT UP2, UPT, UPT, UPT, UPT, 0x40, 0x4 ;  /* 0x000000000004789c */ /* 0x000fe20003f4e870 */
[----:B------:R-:W-:Y:S01]  /*3f60*/  UMOV UR24, UR33 ;  /* 0x0000002100187c82 */ /* 0x000fe20008000000 */
[----:B------:R-:W-:-:S09]  /*3f70*/  UMOV UR10, UR23 ;  /* 0x00000017000a7c82 */ /* 0x000fd20008000000 */
.L_x_77:
[----:B--2---:R-:W-:Y:S01]  /*3f80*/  ULEA UR5, UR10, UR26, 0x3 ;  /* 0x0000001a0a057291 */ /* 0x004fe2000f8e18ff */
[----:B---3--:R-:W-:Y:S11]  /*3f90*/  @P2 BRA `(.L_x_75) ;  /* 0x00000000000c2947 */ /* 0x008ff60003800000 */
[----:B-1----:R-:W-:Y:S04]  /*3fa0*/  SHF.L.U32 R5, R2, 0x1f, RZ ;  /* 0x0000001f02057819 */ /* 0x002fe800000006ff */
[----:B------:R-:W1:Y:S02]  /*3fb0*/  SYNCS.PHASECHK.TRANS64.TRYWAIT P0, [UR5], R5 ;  /* 0x00000005ff0075a7 */ /* 0x000e640008001105 */
[----:B-1----:R-:W-:Y:S05]  /*3fc0*/  @!P0 BRA `(.L_x_76) ;  /* 0x0000005c001c8947 */ /* 0x002fea0003800000 */
.L_x_75:
[----:B------:R-:W-:Y:S01]  /*3fd0*/  UISETP.NE.AND UP0, UPT, UR24, 0x1, UPT ;  /* 0x000000011800788c */ /* 0x000fe2000bf05270 */
[----:B------:R-:W-:Y:S01]  /*3fe0*/  PLOP3.LUT P2, PT, PT, PT, PT, 0x80, 0x8 ;  /* 0x000000000008781c */ /* 0x000fe20003f4f070 */
[----:B------:R-:W-:Y:S02]  /*3ff0*/  UIADD3 UR4, UPT, UPT, UR10, 0x1, URZ ;  /* 0x000000010a047890 */ /* 0x000fe4000fffe0ff */
[----:B------:R-:W-:Y:S02]  /*4000*/  UIADD3 UR25, UPT, UPT, UR5, 0x40, URZ ;  /* 0x0000004005197890 */ /* 0x000fe4000fffe0ff */
[----:B------:R-:W-:Y:S01]  /*4010*/  UISETP.NE.AND UP1, UPT, UR4, 0x8, UPT ;  /* 0x000000080400788c */ /* 0x000fe2000bf25270 */
[----:B------:R-:W-:Y:S01]  /*4020*/  PLOP3.LUT P0, PT, PT, PT, UP0, 0x80, 0x8 ;  /* 0x000000000008781c */ /* 0x000fe20003f0f008 */
[----:B------:R-:W-:Y:S02]  /*4030*/  UIADD3 UR22, UPT, UPT, UR22, 0x1, URZ ;  /* 0x0000000116167890 */ /* 0x000fe4000fffe0ff */
[----:B------:R-:W-:Y:S02]  /*4040*/  USEL UR6, URZ, 0x1, UP1 ;  /* 0x00000001ff067887 */ /* 0x000fe40008800000 */
[----:B------:R-:W-:Y:S02]  /*4050*/  USEL UR23, UR4, URZ, UP1 ;  /* 0x000000ff04177287 */ /* 0x000fe40008800000 */
[----:B------:R-:W-:Y:S02]  /*4060*/  UIADD3 UR24, UPT, UPT, UR24, -0x1, URZ ;  /* 0xffffffff18187890 */ /* 0x000fe4000fffe0ff */
[----:B------:R-:W-:Y:S01]  /*4070*/  @UP0 ULEA UR4, UR23, UR26, 0x3 ;  /* 0x0000001a17040291 */ /* 0x000fe2000f8e18ff */
[----:B------:R-:W-:Y:S01]  /*4080*/  LOP3.LUT R2, R2, UR6, RZ, 0x3c, !PT ;  /* 0x0000000602027c12 */ /* 0x000fe2000f8e3cff */
[----:B------:R-:W-:Y:S02]  /*4090*/  ULEA UR6, UR10, UR30, 0x9 ;  /* 0x0000001e0a067291 */ /* 0x000fe4000f8e48ff */
[----:B------:R-:W-:Y:S01]  /*40a0*/  UISETP.NE.AND UP0, UPT, UR22, UR27, UPT ;  /* 0x0000001b1600728c */ /* 0x000fe2000bf05270 */
[----:B-1----:R-:W-:Y:S01]  /*40b0*/  @P0 SHF.L.U32 R0, R2, 0x1f, RZ ;  /* 0x0000001f02000819 */ /* 0x002fe200000006ff */
[----:B------:R-:W-:Y:S02]  /*40c0*/  UIADD3 UR20, UPT, UPT, UR6, 0x2, URZ ;  /* 0x0000000206147890 */ /* 0x000fe4000fffe0ff */
[----:B------:R-:W-:Y:S01]  /*40d0*/  UIADD3 UR16, UPT, UPT, UR6, 0x4, URZ ;  /* 0x0000000406107890 */ /* 0x000fe2000fffe0ff */
[----:B------:R2:W3:Y:S01]  /*40e0*/  @P0 SYNCS.PHASECHK.TRANS64.TRYWAIT P2, [UR4], R0 ;  /* 0x00000000ff0005a7 */ /* 0x0004e20008041104 */
[----:B------:R-:W-:Y:S02]  /*40f0*/  ULEA UR4, UR10, UR29, 0xa ;  /* 0x0000001d0a047291 */ /* 0x000fe4000f8e50ff */
[----:B------:R-:W-:Y:S02]  /*4100*/  UIADD3 UR12, UPT, UPT, UR6, 0x6, URZ ;  /* 0x00000006060c7890 */ /* 0x000fe4000fffe0ff */
[----:B------:R-:W-:Y:S02]  /*4110*/  UIADD3 UR18, UPT, UPT, UR4, 0x2, URZ ;  /* 0x0000000204127890 */ /* 0x000fe4000fffe0ff */
[----:B------:R-:W-:Y:S02]  /*4120*/  UIADD3 UR14, UPT, UPT, UR4, 0x4, URZ ;  /* 0x00000004040e7890 */ /* 0x000fe4000fffe0ff */
[----:B------:R-:W-:Y:S01]  /*4130*/  UIADD3 UR8, UPT, UPT, UR4, 0x6, URZ ;  /* 0x0000000604087890 */ /* 0x000fe2000fffe0ff */
[----:B------:R-:W-:Y:S01]  /*4140*/  UMOV UR7, 0x40004040 ;  /* 0x4000404000077882 */ /* 0x000fe20000000000 */
[----:B------:R-:W-:Y:S01]  /*4150*/  UMOV UR5, 0x40004040 ;  /* 0x4000404000057882 */ /* 0x000fe20000000000 */
[----:B------:R-:W-:Y:S01]  /*4160*/  UMOV UR21, 0x40004040 ;  /* 0x4000404000157882 */ /* 0x000fe20000000000 */
[----:B------:R2:W-:Y:S01]  /*4170*/  UTCIMMA.2CTA gdesc[UR4], gdesc[UR6], tmem[UR11], tmem[UR40], idesc[UR41], UP2 ;  /* 0x00ff2806040075ea */ /* 0x0005e2000920010b */
[----:B------:R-:W-:Y:S01]  /*4180*/  UPLOP3.LUT UP2, UPT, UPT, UPT, UPT, 0x80, 0x8 ;  /* 0x000000000008789c */ /* 0x000fe20003f4f070 */
[----:B------:R-:W-:Y:S01]  /*4190*/  UMOV UR19, 0x40004040 ;  /* 0x4000404000137882 */ /* 0x000fe20000000000 */
[----:B------:R-:W-:Y:S01]  /*41a0*/  UMOV UR17, 0x40004040 ;  /* 0x4000404000117882 */ /* 0x000fe20000000000 */
[----:B------:R2:W-:Y:S01]  /*41b0*/  UTCIMMA.2CTA gdesc[UR18], gdesc[UR20], tmem[UR11], tmem[UR38], idesc[UR39], UPT ;  /* 0x00ff2614120075ea */ /* 0x0005e2000ba0010b */
[----:B------:R-:W-:Y:S01]  /*41c0*/  UMOV UR15, 0x40004040 ;  /* 0x40004040000f7882 */ /* 0x000fe20000000000 */
[----:B------:R-:W-:Y:S01]  /*41d0*/  UMOV UR13, 0x40004040 ;  /* 0x40004040000d7882 */ /* 0x000fe20000000000 */
[----:B------:R-:W-:Y:S01]  /*41e0*/  UMOV UR9, 0x40004040 ;  /* 0x4000404000097882 */ /* 0x000fe20000000000 */
[----:B------:R2:W-:Y:S01]  /*41f0*/  UTCIMMA.2CTA gdesc[UR14], gdesc[UR16], tmem[UR11], tmem[UR36], idesc[UR37], UPT ;  /* 0x00ff24100e0075ea */ /* 0x0005e2000ba0010b */
[----:B------:R2:W-:Y:S01]  /*4200*/  UTCIMMA.2CTA gdesc[UR8], gdesc[UR12], tmem[UR11], tmem[UR34], idesc[UR35], UPT ;  /* 0x00ff220c080075ea */ /* 0x0005e2000ba0010b */
[----:B------:R2:W-:Y:S01]  /*4210*/  UTCBAR.2CTA.MULTICAST [UR25], URZ, UR28 ;  /* 0x000000ff190073e9 */ /* 0x0005e2000820081c */
[----:B------:R-:W-:Y:S01]  /*4220*/  UMOV UR10, UR23 ;  /* 0x00000017000a7c82 */ /* 0x000fe20008000000 */
[----:B------:R-:W-:Y:S05]  /*4230*/  BRA.U UP0, `(.L_x_77) ;  /* 0xfffffffd00507547 */ /* 0x000fea000b83ffff */
.L_x_74:
[----:B--2---:R-:W-:Y:S01]  /*4240*/  UIADD3 UR4, UPT, UPT, UR31, 0xd0, URZ ;  /* 0x000000d01f047890 */ /* 0x004fe2000fffe0ff */
[----:B------:R-:W-:-:S08]  /*4250*/  UMOV UR22, UR27 ;  /* 0x0000001b00167c82 */ /* 0x000fd00008000000 */
[----:B------:R2:W-:Y:S01]  /*4260*/  UTCBAR.2CTA.MULTICAST [UR4], URZ, UR42 ;  /* 0x000000ff040073e9 */ /* 0x0005e2000820082a */
[----:B------:R-:W-:Y:S02]  /*4270*/  NOP ;  /* 0x0000000000007918 */ /* 0x000fe40000000000 */
.L_x_72:
[----:B--2---:R-:W-:Y:S01]  /*4280*/  UIADD3 UR4, UPT, UPT, UR32, 0x1, URZ ;  /* 0x0000000120047890 */ /* 0x004fe2000fffe0ff */
[----:B------:R-:W-:-:S03]  /*4290*/  ISETP.NE.AND P0, PT, R8, 0x2, PT ;  /* 0x000000020800780c */ /* 0x000fc60003f05270 */
[----:B------:R-:W-:Y:S01]  /*42a0*/  UISETP.NE.AND UP0, UPT, UR4, 0x4, UPT ;  /* 0x000000040400788c */ /* 0x000fe2000bf05270 */
[----:B-1----:R-:W-:Y:S02]  /*42b0*/  SEL R0, RZ, 0x1, P0 ;  /* 0x00000001ff007807 */ /* 0x002fe40000000000 */
[----:B------:R-:W-:Y:S01]  /*42c0*/  SEL R8, R8, RZ, P0 ;  /* 0x000000ff08087207 */ /* 0x000fe20000000000 */
[----:B------:R-:W-:Y:S01]  /*42d0*/  USEL UR5, URZ, 0x1, UP0 ;  /* 0x00000001ff057887 */ /* 0x000fe20008000000 */
[----:B------:R-:W-:Y:S01]  /*42e0*/  LOP3.LUT R3, R3, R0, RZ, 0x3c, !PT ;  /* 0x0000000003037212 */ /* 0x000fe200078e3cff */
[----:B------:R-:W-:-:S04]  /*42f0*/  USEL UR32, UR4, URZ, UP0 ;  /* 0x000000ff04207287 */ /* 0x000fc80008000000 */
[----:B------:R-:W-:Y:S01]  /*4300*/  LOP3.LUT R9, R9, UR5, RZ, 0x3c, !PT ;  /* 0x0000000509097c12 */ /* 0x000fe2000f8e3cff */
[----:B------:R-:W-:Y:S07]  /*4310*/  @P1 BRA `(.L_x_78) ;  /* 0xfffffff800881947 */ /* 0x000fee000383ffff */
[----:B------:R-:W1:Y:S01]  /*4320*/  S2UR UR8, SR_CgaCtaId ;  /* 0x00000000000879c3 */ /* 0x000e620000008800 */
[----:B------:R-:W-:Y:S01]  /*4330*/  ELECT P0, URZ, PT ;  /* 0x0000000000ff782f */ /* 0x000fe20003800000 */
[----:B------:R-:W-:Y:S01]  /*4340*/  HFMA2 R0, -RZ, RZ, 0, 5.9604644775390625e-08 ;  /* 0x00000001ff007431 */ /* 0x000fe200000001ff */
[----:B------:R-:W-:-:S05]  /*4350*/  UMOV UR4, 0x40 ;  /* 0x0000004000047882 */ /* 0x000fca0000000000 */
[----:B------:R-:W-:Y:S01]  /*4360*/  UVIRTCOUNT.DEALLOC.SMPOOL 0x80 ;  /* 0x000000800000784c */ /* 0x000fe20000000000 */
[----:B------:R-:W-:Y:S02]  /*4370*/  UISETP.NE.AND UP1, UPT, UR46, URZ, UPT ;  /* 0x000000ff2e00728c */ /* 0x000fe4000bf25270 */
[----:B-1----:R-:W-:-:S09]  /*4380*/  ULEA UR8, UR8, UR4, 0x18 ;  /* 0x0000000408087291 */ /* 0x002fd2000f8ec0ff */
[----:B------:R1:W-:Y:S01]  /*4390*/  @P0 STS.U8 [UR8+0x1c], R0 ;  /* 0x00001c00ff000988 */ /* 0x0003e20008000008 */
[----:B------:R-:W-:Y:S05]  /*43a0*/  BRA.U UP1, `(.L_x_79) ;  /* 0x0000000101a07547 */ /* 0x000fea000b800000 */
[----:B------:R-:W-:Y:S01]  /*43b0*/  UIADD3 UR7, UPT, UPT, UR26, 0xf0, URZ ;  /* 0x000000f01a077890 */ /* 0x000fe2000fffe0ff */
[----:B------:R-:W-:-:S03]  /*43c0*/  SHF.L.U32 R3, R9, 0x1f, RZ ;  /* 0x0000001f09037819 */ /* 0x000fc600000006ff */
[----:B------:R-:W-:-:S09]  /*43d0*/  ULEA UR4, UR32, UR7, 0x3 ;  /* 0x0000000720047291 */ /* 0x000fd2000f8e18ff */
[----:B------:R-:W2:Y:S02]  /*43e0*/  SYNCS.PHASECHK.TRANS64.TRYWAIT P0, [UR4], R3 ;  /* 0x00000003ff0075a7 */ /* 0x000ea40008001104 */
[----:B--2---:R-:W-:Y:S05]  /*43f0*/  @!P0 BRA `(.L_x_80) ;  /* 0x0000005800288947 */ /* 0x004fea0003800000 */
.L_x_158:
        /* <DEDUP_REMOVED lines=9> */
.L_x_160:
        /* <DEDUP_REMOVED lines=9> */
.L_x_162:
[----:B------:R-:W-:-:S04]  /*4520*/  UIADD3 UR4, UPT, UPT, UR4, 0x1, URZ ;  /* 0x0000000104047890 */ /* 0x000fc8000fffe0ff */
[----:B------:R-:W-:-:S04]  /*4530*/  UISETP.NE.AND UP0, UPT, UR4, 0x4, UPT ;  /* 0x000000040400788c */ /* 0x000fc8000bf05270 */
[----:B------:R-:W-:Y:S02]  /*4540*/  USEL UR5, URZ, 0x1, UP0 ;  /* 0x00000001ff057887 */ /* 0x000fe40008000000 */
[----:B------:R-:W-:-:S04]  /*4550*/  USEL UR4, UR4, URZ, UP0 ;  /* 0x000000ff04047287 */ /* 0x000fc80008000000 */
[----:B------:R-:W-:Y:S01]  /*4560*/  ULEA UR4, UR4, UR7, 0x3 ;  /* 0x0000000704047291 */ /* 0x000fe2000f8e18ff */
[----:B-1----:R-:W-:-:S04]  /*4570*/  LOP3.LUT R3, R2, UR5, RZ, 0x3c, !PT ;  /* 0x0000000502037c12 */ /* 0x002fc8000f8e3cff */
[----:B------:R-:W-:Y:S01]  /*4580*/  SHF.L.U32 R3, R3, 0x1f, RZ ;  /* 0x0000001f03037819 */ /* 0x000fe200000006ff */
[----:B------:R-:W-:-:S04]  /*4590*/  IMAD.U32 R0, RZ, RZ, UR4 ;  /* 0x00000004ff007e24 */ /* 0x000fc8000f8e00ff */
[----:B------:R1:W2:Y:S03]  /*45a0*/  SYNCS.PHASECHK.TRANS64.TRYWAIT P0, [R0+URZ], R3 ;  /* 0x00000003000075a7 */ /* 0x0002a600080011ff */
[----:B--2---:R-:W-:Y:S05]  /*45b0*/  @!P0 NANOSLEEP.SYNCS 0x989680 ;  /* 0x009896800000895d */ /* 0x004fea0003900000 */
[----:B------:R-:W2:Y:S02]  /*45c0*/  @!P0 SYNCS.PHASECHK.TRANS64 P0, [R0+URZ], R3 ;  /* 0x00000003000085a7 */ /* 0x000ea400080010ff */
[----:B--2---:R-:W-:Y:S05]  /*45d0*/  @P0 BRA `(.L_x_83) ;  /* 0x0000000000200947 */ /* 0x004fea0003800000 */
.L_x_84:
[----:B--2---:R2:W4:Y:S02]  /*45e0*/  SYNCS.PHASECHK.TRANS64.TRYWAIT P0, [R0+URZ], R3 ;  /* 0x00000003000075a7 */ /* 0x00452400080011ff */
[----:B----4-:R-:W-:Y:S05]  /*45f0*/  @!P0 NANOSLEEP.SYNCS 0x989680 ;  /* 0x009896800000895d */ /* 0x010fea0003900000 */
[----:B------:R-:W4:Y:S02]  /*4600*/  @!P0 SYNCS.PHASECHK.TRANS64 P0, [R0+URZ], R3 ;  /* 0x00000003000085a7 */ /* 0x000f2400080010ff */
[----:B----4-:R-:W-:Y:S05]  /*4610*/  @!P0 BRA `(.L_x_84) ;  /* 0xfffffffc00f08947 */ /* 0x010fea000383ffff */
[----:B------:R-:W-:Y:S05]  /*4620*/  BRA `(.L_x_83) ;  /* 0x00000000000c7947 */ /* 0x000fea0003800000 */
.L_x_79:
[----:B------:R-:W-:-:S04]  /*4630*/  UIADD3 UR4, UPT, UPT, UR26, 0x130, URZ ;  /* 0x000001301a047890 */ /* 0x000fc8000fffe0ff */
[----:B------:R-:W-:-:S09]  /*4640*/  UPRMT UR4, UR47, 0x654, UR4 ;  /* 0x000006542f047896 */ /* 0x000fd20008000004 */
[----:B------:R-:W-:Y:S03]  /*4650*/  SYNCS.ARRIVE.TRANS64.RED.A1T0 RZ, [UR4], RZ ;  /* 0x000000ffffff79a7 */ /* 0x000fe60008100404 */
.L_x_83:
[----:B-12---:R-:W-:Y:S01]  /*4660*/  SHF.L.U32 R3, RZ, 0x1f, RZ ;  /* 0x0000001fff037819 */ /* 0x006fe200000006ff */
[----:B------:R-:W-:Y:S01]  /*4670*/  UIADD3 UR4, UPT, UPT, UR26, 0x130, URZ ;  /* 0x000001301a047890 */ /* 0x000fe2000fffe0ff */
[----:B------:R-:W-:Y:S02]  /*4680*/  PLOP3.LUT P0, PT, PT, PT, UP1, 0x80, 0x8 ;  /* 0x000000000008781c */ /* 0x000fe40003f0f018 */
[----:B------:R-:W1:Y:S02]  /*4690*/  SYNCS.PHASECHK.TRANS64.TRYWAIT P1, [UR26+0x130], R3 ;  /* 0x00013003ff0075a7 */ /* 0x000e64000802111a */
[----:B-1----:R-:W-:Y:S09]  /*46a0*/  @!P1 BRA `(.L_x_85) ;  /* 0x0000005400c49947 */ /* 0x002ff20003800000 */
.L_x_164:
[----:B------:R-:W-:Y:S01]  /*46b0*/  @!UP1 UPRMT UR4, UR47, 0x654, UR4 ;  /* 0x000006542f049896 */ /* 0x000fe20008000004 */
[----:B------:R-:W-:Y:S01]  /*46c0*/  UMOV UR5, 0xffff ;  /* 0x0000ffff00057882 */ /* 0x000fe20000000000 */
[----:B------:R-:W-:-:S07]  /*46d0*/  UMOV UR6, 0x1 ;  /* 0x0000000100067882 */ /* 0x000fce0000000000 */
[----:B------:R-:W-:Y:S01]  /*46e0*/  @!P0 SYNCS.ARRIVE.TRANS64.RED.A1T0 RZ, [UR4], RZ ;  /* 0x000000ffffff89a7 */ /* 0x000fe20008100404 */
[----:B------:R-:W-:Y:S01]  /*46f0*/  NOP ;  /* 0x0000000000007918 */ /* 0x000fe20000000000 */
[----:B-1----:R-:W1:Y:S01]  /*4700*/  LDS R0, [UR8+0x14] ;  /* 0x00001408ff007984 */ /* 0x002e620008000800 */
[----:B------:R-:W-:-:S04]  /*4710*/  ULOP3.LUT UR4, UR44, 0xffff, URZ, 0xc0, !UPT ;  /* 0x0000ffff2c047892 */ /* 0x000fc8000f8ec0ff */
[----:B------:R-:W-:-:S04]  /*4720*/  USHF.R.U32.HI UR4, URZ, 0x5, UR4 ;  /* 0x00000005ff047899 */ /* 0x000fc80008011604 */
[----:B------:R-:W-:Y:S02]  /*4730*/  USHF.L.U32 UR5, UR5, UR4, URZ ;  /* 0x0000000405057299 */ /* 0x000fe400080006ff */
[----:B------:R-:W-:-:S04]  /*4740*/  USHF.L.U32 UR4, UR6, UR4, URZ ;  /* 0x0000000406047299 */ /* 0x000fc800080006ff */
[----:B-1----:R-:W-:-:S04]  /*4750*/  LOP3.LUT R0, R0, UR5, RZ, 0xc0, !PT ;  /* 0x0000000500007c12 */ /* 0x002fc8000f8ec0ff */
[----:B------:R-:W-:-:S13]  /*4760*/  ISETP.NE.AND P0, PT, R0, UR5, PT ;  /* 0x0000000500007c0c */ /* 0x000fda000bf05270 */
[----:B------:R-:W-:Y:S05]  /*4770*/  @P0 BRA `(.L_x_86) ;  /* 0x0000000000580947 */ /* 0x000fea0003800000 */
[----:B------:R-:W1:Y:S02]  /*4780*/  LDS R0, [UR8+0x18] ;  /* 0x00001808ff007984 */ /* 0x000e640008000800 */
[----:B-1----:R-:W-:-:S04]  /*4790*/  LOP3.LUT R0, R0, UR4, RZ, 0xc0, !PT ;  /* 0x0000000400007c12 */ /* 0x002fc8000f8ec0ff */
[----:B------:R-:W-:-:S13]  /*47a0*/  ISETP.NE.AND P0, PT, R0, UR4, PT ;  /* 0x0000000400007c0c */ /* 0x000fda000bf05270 */
[----:B------:R-:W-:Y:S05]  /*47b0*/  @P0 BRA `(.L_x_87) ;  /* 0x00000000003c0947 */ /* 0x000fea0003800000 */
[----:B------:R-:W1:Y:S01]  /*47c0*/  S2R R2, SR_LANEID ;  /* 0x0000000000027919 */ /* 0x000e620000000000 */
[----:B------:R-:W-:Y:S01]  /*47d0*/  ULOP3.LUT UR5, URZ, UR5, URZ, 0x33, !UPT ;  /* 0x00000005ff057292 */ /* 0x000fe2000f8e33ff */
[----:B------:R-:W-:Y:S01]  /*47e0*/  LOP3.LUT R4, RZ, UR4, RZ, 0x33, !PT ;  /* 0x00000004ff047c12 */ /* 0x000fe2000f8e33ff */
[----:B------:R-:W-:Y:S02]  /*47f0*/  VOTEU.ANY UR4, UPT, PT ;  /* 0x0000000000047886 */ /* 0x000fe400038e0100 */
[----:B------:R-:W-:Y:S01]  /*4800*/  UFLO.U32 UR4, UR4 ;  /* 0x00000004000472bd */ /* 0x000fe200080e0000 */
[----:B------:R-:W2:Y:S01]  /*4810*/  REDUX UR6, R4 ;  /* 0x00000000040673c4 */ /* 0x000ea20000000000 */
[----:B------:R-:W-:-:S06]  /*4820*/  IMAD.U32 R0, RZ, RZ, UR5 ;  /* 0x00000005ff007e24 */ /* 0x000fcc000f8e00ff */
[----:B------:R4:W-:Y:S01]  /*4830*/  UTCATOMSWS.AND URZ, UR5 ;  /* 0x0000000500ff79e3 */ /* 0x0009e20008000000 */
[----:B------:R-:W3:Y:S01]  /*4840*/  REDUX UR7, R0 ;  /* 0x00000000000773c4 */ /* 0x000ee20000000000 */
[----:B-1----:R-:W-:Y:S01]  /*4850*/  ISETP.EQ.U32.AND P0, PT, R2, UR4, PT ;  /* 0x0000000402007c0c */ /* 0x002fe2000bf02070 */
[----:B--2---:R-:W-:Y:S01]  /*4860*/  IMAD.U32 R2, RZ, RZ, UR6 ;  /* 0x00000006ff027e24 */ /* 0x004fe2000f8e00ff */
[----:B---3--:R-:W-:-:S11]  /*4870*/  MOV R3, UR7 ;  /* 0x0000000700037c02 */ /* 0x008fd60008000f00 */
[----:B------:R4:W-:Y:S04]  /*4880*/  @P0 ATOMS.AND RZ, [UR8+0x14], R3 ;  /* 0x00001403ffff098c */ /* 0x0009e8000a800008 */
[----:B------:R4:W-:Y:S01]  /*4890*/  @P0 ATOMS.AND RZ, [UR8+0x18], R2 ;  /* 0x00001802ffff098c */ /* 0x0009e2000a800008 */
[----:B------:R-:W-:Y:S05]  /*48a0*/  BRA `(.L_x_88) ;  /* 0x0000000000147947 */ /* 0x000fea0003800000 */
.L_x_87:
[----:B------:R-:W-:Y:S02]  /*48b0*/  MOV R2, 0x48d0 ;  /* 0x000048d000027802 */ /* 0x000fe40000000f00 */
[----:B---3-5:R-:W-:Y:S05]  /*48c0*/  CALL.REL.NOINC `($__internal_0_$__cuda_sm10x_tcgen05_guardrail_trap_col_being_dealloced_not_returned_by_alloc) ;  /* 0x0000005800187944 */ /* 0x028fea0003c00000 */
[----:B------:R-:W-:Y:S05]  /*48d0*/  BRA `(.L_x_88) ;  /* 0x0000000000087947 */ /* 0x000fea0003800000 */
.L_x_86:
[----:B------:R-:W-:Y:S02]  /*48e0*/  MOV R2, 0x4900 ;  /* 0x0000490000027802 */ /* 0x000fe40000000f00 */
[----:B---3-5:R-:W-:Y:S05]  /*48f0*/  CALL.REL.NOINC `($__internal_2_$__cuda_sm10x_tcgen05_guardrail_trap_unallocated_columns_being_dealloced) ;  /* 0x0000005800247944 */ /* 0x028fea0003c00000 */
.L_x_88:
[----:B------:R-:W-:Y:S01]  /*4900*/  NOP ;  /* 0x0000000000007918 */ /* 0x000fe20000000000 */
[----:B----4-:R-:W-:Y:S05]  /*4910*/  EXIT ;  /* 0x000000000000794d */ /* 0x010fea0003800000 */
.L_x_59:
[----:B------:R-:W-:-:S09]  /*4920*/  UISETP.NE.OR UP0, UPT, UR25, 0x3, !UP3 ;  /* 0x000000031900788c */ /* 0x000fd2000df05670 */
[----:B------:R-:W-:Y:S05]  /*4930*/  BRA.U UP0, `(.L_x_89) ;  /* 0x0000000d007c7547 */ /* 0x000fea000b800000 */
[----:B------:R-:W1:Y:S01]  /*4940*/  LDCU UR32, c[0x0][0x370] ;  /* 0x00006e00ff2077ac */ /* 0x000e620008000800 */
[----:B------:R-:W2:Y:S01]  /*4950*/  LDC.64 R16, c[0x0][0x348] ;  /* 0x0000d200ff107b82 */ /* 0x000ea20000000a00 */
[----:B------:R-:W-:Y:S02]  /*4960*/  HFMA2 R13, -RZ, RZ, 0, 0 ;  /* 0x00000000ff0d7431 */ /* 0x000fe400000001ff */
[----:B------:R-:W-:Y:S01]  /*4970*/  IMAD.MOV.U32 R15, RZ, RZ, 0x1 ;  /* 0x00000001ff0f7424 */ /* 0x000fe200078e00ff */
[----:B------:R-:W1:Y:S01]  /*4980*/  LDCU.128 UR28, c[0x0][0xb10] ;  /* 0x00016200ff1c77ac */ /* 0x000e620008000c00 */
[----:B------:R-:W-:Y:S01]  /*4990*/  IMAD.MOV.U32 R14, RZ, RZ, RZ ;  /* 0x000000ffff0e7224 */ /* 0x000fe200078e00ff */
[----:B------:R-:W-:Y:S01]  /*49a0*/  MOV R7, 0x2000 ;  /* 0x0000200000077802 */ /* 0x000fe20000000f00 */
[----:B------:R-:W3:Y:S01]  /*49b0*/  LDCU UR27, c[0x0][0x374] ;  /* 0x00006e80ff1b77ac */ /* 0x000ee20008000800 */
[----:B------:R-:W4:Y:S01]  /*49c0*/  LDC.64 R2, c[0x0][0x888] ;  /* 0x00022200ff027b82 */ /* 0x000f220000000a00 */
[----:B------:R-:W3:Y:S01]  /*49d0*/  LDCU UR15, c[0x0][0xb0c] ;  /* 0x00016180ff0f77ac */ /* 0x000ee20008000800 */
[----:B------:R-:W2:Y:S06]  /*49e0*/  LDCU UR38, c[0x0][0xb20] ;  /* 0x00016400ff2677ac */ /* 0x000eac0008000800 */
[----:B------:R-:W4:Y:S01]  /*49f0*/  LDC.64 R4, c[0x0][0x890] ;  /* 0x00022400ff047b82 */ /* 0x000f220000000a00 */
[----:B------:R-:W2:Y:S01]  /*4a00*/  LDCU UR4, c[0x0][0xb30] ;  /* 0x00016600ff0477ac */ /* 0x000ea20008000800 */
[----:B------:R-:W-:Y:S01]  /*4a10*/  UMOV UR21, 0x400 ;  /* 0x0000040000157882 */ /* 0x000fe20000000000 */
[----:B-1----:R-:W-:-:S02]  /*4a20*/  UIMAD.WIDE.U32 UR6, UR32, UR28, URZ ;  /* 0x0000001c200672a5 */ /* 0x002fc4000f8e00ff */
[----:B---3--:R-:W-:Y:S02]  /*4a30*/  UIMAD.WIDE.U32 UR8, UR27, UR31, URZ ;  /* 0x0000001f1b0872a5 */ /* 0x008fe4000f8e00ff */
[----:B------:R-:W-:Y:S02]  /*4a40*/  ULEA UR21, UR45, UR21, 0x18 ;  /* 0x000000152d157291 */ /* 0x000fe4000f8ec0ff */
[----:B------:R-:W-:Y:S02]  /*4a50*/  UPLOP3.LUT UP3, UPT, UPT, UPT, UPT, 0x40, 0x4 ;  /* 0x000000000004789c */ /* 0x000fe40003f6e870 */
[----:B------:R-:W-:Y:S01]  /*4a60*/  UIADD3 UR33, UPT, UPT, UR21, 0x88, URZ ;  /* 0x0000008815217890 */ /* 0x000fe2000fffe0ff */
[----:B------:R-:W-:Y:S01]  /*4a70*/  UMOV UR6, UR7 ;  /* 0x0000000700067c82 */ /* 0x000fe20008000000 */
[----:B------:R-:W-:Y:S01]  /*4a80*/  UMOV UR34, UR9 ;  /* 0x0000000900227c82 */ /* 0x000fe20008000000 */
[----:B------:R-:W-:Y:S02]  /*4a90*/  UISETP.GE.AND UP0, UPT, UR42, 0x1, UPT ;  /* 0x000000012a00788c */ /* 0x000fe4000bf06270 */
[----:B------:R-:W-:Y:S01]  /*4aa0*/  UISETP.NE.AND UP4, UPT, UR42, 0x1, UPT ;  /* 0x000000012a00788c */ /* 0x000fe2000bf85270 */
[----:B------:R-:W1:Y:S01]  /*4ab0*/  LDCU.64 UR22, c[0x0][0xb28] ;  /* 0x00016500ff1677ac */ /* 0x000e620008000a00 */
[----:B------:R-:W-:-:S02]  /*4ac0*/  UISETP.NE.AND UP6, UPT, UR15, 0x1, UPT ;  /* 0x000000010f00788c */ /* 0x000fc4000bfc5270 */
[----:B------:R-:W-:Y:S02]  /*4ad0*/  UISETP.NE.AND UP5, UPT, UR30, 0x1, UPT ;  /* 0x000000011e00788c */ /* 0x000fe4000bfa5270 */
[----:B------:R-:W-:Y:S02]  /*4ae0*/  UIADD3 UR17, UPT, UPT, UR21, 0x80, URZ ;  /* 0x0000008015117890 */ /* 0x000fe4000fffe0ff */
[----:B------:R-:W-:Y:S02]  /*4af0*/  UPRMT UR33, UR45, 0x654, UR33 ;  /* 0x000006542d217896 */ /* 0x000fe40008000021 */
[----:B------:R-:W-:Y:S02]  /*4b00*/  USHF.R.U32.HI UR35, URZ, UR29, UR6 ;  /* 0x0000001dff237299 */ /* 0x000fe40008011606 */
[----:B--2---:R-:W-:Y:S02]  /*4b10*/  USHF.R.U32.HI UR34, URZ, UR38, UR34 ;  /* 0x00000026ff227299 */ /* 0x004fe40008011622 */
[----:B------:R-:W-:-:S11]  /*4b20*/  UISETP.NE.AND UP2, UPT, UR4, 0x1, UPT ;  /* 0x000000010400788c */ /* 0x000fd6000bf45270 */
.L_x_98:
[C---:B------:R-:W-:Y:S02]  /*4b30*/  LEA R12, R14.reuse, UR21, 0x3 ;  /* 0x000000150e0c7c11 */ /* 0x040fe4000f8e18ff */
[----:B------:R-:W-:Y:S02]  /*4b40*/  SHF.L.U32 R9, R13, 0x1f, RZ ;  /* 0x0000001f0d097819 */ /* 0x000fe400000006ff */
[----:B------:R-:W-:Y:S02]  /*4b50*/  LEA R10, R14, UR21, 0x4 ;  /* 0x000000150e0a7c11 */ /* 0x000fe4000f8e20ff */
[----:B--2---:R-:W2:Y:S02]  /*4b60*/  SYNCS.PHASECHK.TRANS64.TRYWAIT P0, [R12+URZ+0xb0], R9 ;  /* 0x0000b0090c0075a7 */ /* 0x004ea400080011ff */
[----:B--2---:R-:W-:Y:S05]  /*4b70*/  @!P0 BRA `(.L_x_90) ;  /* 0x0000005000a88947 */ /* 0x004fea0003800000 */
.L_x_165:
[----:B--2---:R-:W2:Y:S01]  /*4b80*/  LDS.128 R8, [R10+0x140] ;  /* 0x000140000a087984 */ /* 0x004ea20000000c00 */
[----:B------:R-:W-:Y:S01]  /*4b90*/  UISETP.GE.AND UP0, UPT, UR42, 0x1, UPT ;  /* 0x000000012a00788c */ /* 0x000fe2000bf06270 */
[----:B------:R-:W-:Y:S01]  /*4ba0*/  @!PT LDS RZ, [RZ] ;  /* 0x00000000fffff984 */ /* 0x000fe20000000800 */
[----:B------:R-:W-:Y:S01]  /*4bb0*/  @!PT LDS RZ, [RZ] ;  /* 0x00000000fffff984 */ /* 0x000fe20000000800 */
[----:B------:R-:W-:Y:S01]  /*4bc0*/  @!PT LDS RZ, [RZ] ;  /* 0x00000000fffff984 */ /* 0x000fe20000000800 */
[----:B------:R-:W-:Y:S01]  /*4bd0*/  @!PT LDS RZ, [RZ] ;  /* 0x00000000fffff984 */ /* 0x000fe20000000800 */
[----:B------:R3:W-:Y:S06]  /*4be0*/  MEMBAR.ALL.CTA ;  /* 0x0000000000007992 */ /* 0x0007ec0000008000 */
[----:B---3--:R-:W3:Y:S01]  /*4bf0*/  FENCE.VIEW.ASYNC.S ;  /* 0x00000000000073c6 */ /* 0x008ee20000000000 */
[----:B--2---:R-:W-:Y:S11]  /*4c00*/  LOP3.LUT P0, RZ, R10, 0x1, RZ, 0xc0, !PT ;  /* 0x000000010aff7812 */ /* 0x004ff6000780c0ff */
[----:B------:R-:W-:Y:S02]  /*4c10*/  @!UPT UIADD3 URZ, UPT, UPT, URZ, URZ, URZ ;  /* 0x000000fffffff290 */ /* 0x000fe4000fffe0ff */
[----:B---3--:R-:W-:Y:S01]  /*4c20*/  VOTEU.ANY UP1, P0 ;  /* 0x0000000000ff7886 */ /* 0x008fe20000020100 */
[----:B------:R-:W-:Y:S11]  /*4c30*/  PLOP3.LUT P0, PT, PT, PT, UP1, 0x80, 0x8 ;  /* 0x000000000008781c */ /* 0x000ff60003f0f018 */
[----:B------:R-:W-:Y:S02]  /*4c40*/  @!UPT UIADD3 URZ, UPT, UPT, URZ, URZ, URZ ;  /* 0x000000fffffff290 */ /* 0x000fe4000fffe0ff */
[----:B------:R-:W-:Y:S02]  /*4c50*/  @P0 SHF.R.U32.HI R0, RZ, 0x10, R9 ;  /* 0x00000010ff000819 */ /* 0x000fe40000011609 */
[----:B------:R-:W-:Y:S02]  /*4c60*/  @P0 MOV R6, R8 ;  /* 0x0000000800060202 */ /* 0x000fe40000000f00 */
[----:B------:R-:W-:Y:S01]  /*4c70*/  @P0 R2UR UR4, R0 ;  /* 0x00000000000402ca */ /* 0x000fe200000e0000 */
[----:B------:R-:W-:Y:S01]  /*4c80*/  VIADD R0, R12, 0xc0 ;  /* 0x000000c00c007836 */ /* 0x000fe20000000000 */
[----:B------:R-:W-:Y:S02]  /*4c90*/  @P0 LOP3.LUT R8, R9, 0xffff, RZ, 0xc0, !PT ;  /* 0x0000ffff09080812 */ /* 0x000fe400078ec0ff */
[----:B------:R-:W-:Y:S02]  /*4ca0*/  @P0 R2UR UR6, R6 ;  /* 0x00000000060602ca */ /* 0x000fe400000e0000 */
[----:B------:R-:W-:Y:S02]  /*4cb0*/  PRMT R0, RZ, 0x654, R0 ;  /* 0x00000654ff007816 */ /* 0x000fe40000000000 */
[----:B------:R-:W-:Y:S02]  /*4cc0*/  @P0 R2UR UR5, R8 ;  /* 0x00000000080502ca */ /* 0x000fe400000e0000 */
[----:B------:R2:W-:Y:S03]  /*4cd0*/  SYNCS.ARRIVE.TRANS64.RED.A1T0 RZ, [R0+URZ], RZ ;  /* 0x000000ff00ff79a7 */ /* 0x0005e600081004ff */
[----:B------:R-:W-:Y:S04]  /*4ce0*/  @UP1 UMOV UR26, UR4 ;  /* 0x00000004001a1c82 */ /* 0x000fe80008000000 */
[----:B------:R-:W-:Y:S04]  /*4cf0*/  @UP1 UMOV UR14, UR6 ;  /* 0x00000006000e1c82 */ /* 0x000fe80008000000 */
[----:B------:R-:W-:Y:S01]  /*4d00*/  @UP1 UMOV UR13, UR5 ;  /* 0x00000005000d1c82 */ /* 0x000fe20008000000 */
[----:B------:R-:W-:Y:S05]  /*4d10*/  BRA.U !UP0, `(.L_x_91) ;  /* 0x0000000108a47547 */ /* 0x000fea000b800000 */
[----:B------:R-:W-:Y:S02]  /*4d20*/  UIMAD.WIDE.U32 UR8, UR13, UR31, URZ ;  /* 0x0000001f0d0872a5 */ /* 0x000fe4000f8e00ff */
[----:B------:R-:W-:Y:S02]  /*4d30*/  UIMAD.WIDE.U32 UR10, UR14, UR28, URZ ;  /* 0x0000001c0e0a72a5 */ /* 0x000fe4000f8e00ff */
[----:B------:R-:W-:Y:S02]  /*4d40*/  USEL UR4, UR27, UR34, !UP5 ;  /* 0x000000221b047287 */ /* 0x000fe4000e800000 */
[----:B------:R-:W-:Y:S02]  /*4d50*/  USEL UR7, UR32, UR35, !UP6 ;  /* 0x0000002320077287 */ /* 0x000fe4000f000000 */
[----:B-1----:R-:W-:Y:S02]  /*4d60*/  UIMAD.WIDE.U32 UR18, UR4, UR22, URZ ;  /* 0x00000016041272a5 */ /* 0x002fe4000f8e00ff */
[----:B------:R-:W-:Y:S01]  /*4d70*/  UIMAD.WIDE.U32 UR24, UR7, UR22, URZ ;  /* 0x00000016071872a5 */ /* 0x000fe2000f8e00ff */
[----:B------:R-:W-:Y:S02]  /*4d80*/  UMOV UR5, UR9 ;  /* 0x0000000900057c82 */ /* 0x000fe40008000000 */
[----:B------:R-:W-:Y:S03]  /*4d90*/  USHF.R.U32.HI UR6, URZ, UR38, UR5 ;  /* 0x00000026ff067299 */ /* 0x000fe60008011605 */
[----:B------:R-:W-:Y:S01]  /*4da0*/  UMOV UR5, UR11 ;  /* 0x0000000b00057c82 */ /* 0x000fe20008000000 */
[----:B------:R-:W-:Y:S02]  /*4db0*/  USEL UR6, UR13, UR6, !UP5 ;  /* 0x000000060d067287 */ /* 0x000fe4000e800000 */
[----:B------:R-:W-:Y:S02]  /*4dc0*/  USHF.R.U32.HI UR8, URZ, UR29, UR5 ;  /* 0x0000001dff087299 */ /* 0x000fe40008011605 */
[----:B------:R-:W-:Y:S01]  /*4dd0*/  UIMAD.WIDE.U32 UR10, UR6, UR22, URZ ;  /* 0x00000016060a72a5 */ /* 0x000fe2000f8e00ff */
[----:B------:R-:W-:Y:S02]  /*4de0*/  UMOV UR5, UR19 ;  /* 0x0000001300057c82 */ /* 0x000fe40008000000 */
[----:B------:R-:W-:Y:S03]  /*4df0*/  @UP4 USHF.R.U32.HI UR4, URZ, UR23, UR5 ;  /* 0x00000017ff044299 */ /* 0x000fe60008011605 */
[----:B------:R-:W-:Y:S01]  /*4e00*/  UMOV UR5, UR25 ;  /* 0x0000001900057c82 */ /* 0x000fe20008000000 */
[----:B------:R-:W-:Y:S02]  /*4e10*/  UIMAD UR4, UR42, UR4, URZ ;  /* 0x000000042a0472a4 */ /* 0x000fe4000f8e02ff */
[----:B------:R-:W-:Y:S02]  /*4e20*/  @UP4 USHF.R.U32.HI UR7, URZ, UR23, UR5 ;  /* 0x00000017ff074299 */ /* 0x000fe40008011605 */
[----:B------:R-:W-:Y:S02]  /*4e30*/  USEL UR5, UR14, UR8, !UP6 ;  /* 0x000000080e057287 */ /* 0x000fe4000f000000 */
[----:B------:R-:W-:Y:S02]  /*4e40*/  UIMAD UR8, UR42, UR7, URZ ;  /* 0x000000072a0872a4 */ /* 0x000fe4000f8e02ff */
[----:B------:R-:W-:Y:S03]  /*4e50*/  UISETP.GE.AND UP0, UPT, UR6, UR4, UPT ;  /* 0x000000040600728c */ /* 0x000fe6000bf06270 */
[----:B------:R-:W-:Y:S01]  /*4e60*/  UMOV UR4, UR11 ;  /* 0x0000000b00047c82 */ /* 0x000fe20008000000 */
[----:B------:R-:W-:Y:S02]  /*4e70*/  UISETP.GE.OR UP0, UPT, UR5, UR8, UP0 ;  /* 0x000000080500728c */ /* 0x000fe40008706670 */
[----:B------:R-:W-:Y:S02]  /*4e80*/  USHF.R.U32.HI UR4, URZ, UR23, UR4 ;  /* 0x00000017ff047299 */ /* 0x000fe40008011604 */
[----:B------:R-:W-:Y:S02]  /*4e90*/  UIMAD.WIDE.U32 UR8, UR5, UR22, URZ ;  /* 0x00000016050872a5 */ /* 0x000fe4000f8e00ff */
[----:B------:R-:W-:Y:S04]  /*4ea0*/  USEL UR10, UR6, UR4, !UP4 ;  /* 0x00000004060a7287 */ /* 0x000fe8000e000000 */
[----:B------:R-:W-:Y:S01]  /*4eb0*/  UIADD3 UR11, UPT, UPT, -UR10, URZ, URZ ;  /* 0x000000ff0a0b7290 */ /* 0x000fe2000fffe1ff */
[----:B------:R-:W-:Y:S02]  /*4ec0*/  @!UP0 UMOV UR4, UR9 ;  /* 0x0000000900048c82 */ /* 0x000fe40008000000 */
[----:B------:R-:W-:Y:S02]  /*4ed0*/  @!UP0 USHF.R.U32.HI UR4, URZ, UR23, UR4 ;  /* 0x00000017ff048299 */ /* 0x000fe40008011604 */
[----:B------:R-:W-:Y:S02]  /*4ee0*/  UIMAD UR8, UR42, UR11, UR6 ;  /* 0x0000000b2a0872a4 */ /* 0x000fe4000f8e0206 */
[----:B------:R-:W-:Y:S04]  /*4ef0*/  @!UP0 USEL UR4, UR5, UR4, !UP4 ;  /* 0x0000000405048287 */ /* 0x000fe8000e000000 */
[----:B------:R-:W-:Y:S02]  /*4f00*/  @!UP0 UIMAD UR8, UR7, UR8, UR4 ;  /* 0x00000008070882a4 */ /* 0x000fe4000f8e0204 */
[----:B------:R-:W-:Y:S02]  /*4f10*/  @!UP0 UIADD3 UR9, UPT, UPT, UR10, -UR4, URZ ;  /* 0x800000040a098290 */ /* 0x000fe4000fffe0ff */
[----:B------:R-:W-:Y:S02]  /*4f20*/  UIADD3 UR4, UPT, UPT, -UR5, URZ, URZ ;  /* 0x000000ff05047290 */ /* 0x000fe4000fffe1ff */
[----:B------:R-:W-:Y:S02]  /*4f30*/  UIADD3 UR7, UPT, UPT, -UR6, URZ, URZ ;  /* 0x000000ff06077290 */ /* 0x000fe4000fffe1ff */
[----:B------:R-:W-:Y:S02]  /*4f40*/  @!UP0 UIMAD UR6, UR9, UR42, UR5 ;  /* 0x0000002a090682a4 */ /* 0x000fe4000f8e0205 */
[----:B------:R-:W-:Y:S02]  /*4f50*/  UIMAD UR14, UR15, UR4, UR14 ;  /* 0x000000040f0e72a4 */ /* 0x000fe4000f8e020e */
[----:B------:R-:W-:Y:S01]  /*4f60*/  UIMAD UR13, UR30, UR7, UR13 ;  /* 0x000000071e0d72a4 */ /* 0x000fe2000f8e020d */
[----:B------:R-:W-:Y:S02]  /*4f70*/  @!UP0 UMOV UR5, UR8 ;  /* 0x0000000800058c82 */ /* 0x000fe40008000000 */
[----:B------:R-:W-:Y:S02]  /*4f80*/  UIMAD UR14, UR5, UR15, UR14 ;  /* 0x0000000f050e72a4 */ /* 0x000fe4000f8e020e */
[----:B------:R-:W-:Y:S11]  /*4f90*/  UIMAD UR13, UR6, UR30, UR13 ;  /* 0x0000001e060d72a4 */ /* 0x000ff6000f8e020d */
[----:B------:R-:W-:Y:S01]  /*4fa0*/  @!UPT UIADD3 URZ, UPT, UPT, URZ, URZ, URZ ;  /* 0x000000fffffff290 */ /* 0x000fe2000fffe0ff */
.L_x_91:
[----:B------:R-:W3:Y:S01]  /*4fb0*/  @!UP2 LDCU.128 UR8, c[0x0][0xb10] ;  /* 0x00016200ff08a7ac */ /* 0x000ee20008000c00 */
[C---:B----4-:R-:W-:Y:S02]  /*4fc0*/  ISETP.NE.U32.AND P1, PT, R4.reuse, RZ, PT ;  /* 0x000000ff0400720c */ /* 0x050fe40003f25070 */
[----:B------:R-:W-:Y:S02]  /*4fd0*/  ISETP.NE.U32.AND P0, PT, R4, RZ, PT ;  /* 0x000000ff0400720c */ /* 0x000fe40003f05070 */
[C---:B------:R-:W-:Y:S02]  /*4fe0*/  ISETP.NE.AND.EX P1, PT, R5.reuse, RZ, PT, P1 ;  /* 0x000000ff0500720c */ /* 0x040fe40003f25310 */
[----:B------:R-:W-:Y:S01]  /*4ff0*/  ISETP.NE.AND.EX P0, PT, R5, RZ, PT, P0 ;  /* 0x000000ff0500720c */ /* 0x000fe20003f05300 */
[----:B------:R-:W4:Y:S01]  /*5000*/  @!UP2 LDCU UR5, c[0x0][0xb0c] ;  /* 0x00016180ff05a7ac */ /* 0x000f220008000800 */
[----:B------:R-:W-:Y:S01]  /*5010*/  SHF.L.U32 R9, R15, 0x1f, RZ ;  /* 0x0000001f0f097819 */ /* 0x000fe200000006ff */
[----:B------:R-:W-:Y:S02]  /*5020*/  USHF.L.U32 UR19, UR16, 0x7, URZ ;  /* 0x0000000710137899 */ /* 0x000fe400080006ff */
[----:B------:R-:W-:Y:S02]  /*5030*/  USHF.L.U32 UR18, UR20, 0x7, URZ ;  /* 0x0000000714127899 */ /* 0x000fe400080006ff */
[----:B---3--:R-:W-:Y:S07]  /*5040*/  UIMAD.WIDE.U32 UR6, UR14, UR8, URZ ;  /* 0x000000080e0672a5 */ /* 0x008fee000f8e00ff */
[----:B------:R-:W-:Y:S01]  /*5050*/  @!UP2 UMOV UR4, UR7 ;  /* 0x000000070004ac82 */ /* 0x000fe20008000000 */
[----:B----4-:R-:W-:Y:S02]  /*5060*/  @!UP2 UISETP.NE.AND UP0, UPT, UR5, 0x1, UPT ;  /* 0x000000010500a88c */ /* 0x010fe4000bf05270 */
[----:B------:R-:W-:Y:S02]  /*5070*/  @!UP2 USHF.R.U32.HI UR4, URZ, UR9, UR4 ;  /* 0x00000009ff04a299 */ /* 0x000fe40008011604 */
[----:B------:R-:W-:Y:S02]  /*5080*/  UIMAD.WIDE.U32 UR6, UR13, UR11, URZ ;  /* 0x0000000b0d0672a5 */ /* 0x000fe4000f8e00ff */
[----:B------:R-:W-:Y:S02]  /*5090*/  @!UP2 USEL UR8, UR14, UR4, !UP0 ;  /* 0x000000040e08a287 */ /* 0x000fe4000c000000 */
[----:B------:R-:W-:Y:S03]  /*50a0*/  @!UP2 UISETP.NE.AND UP0, UPT, UR10, 0x1, UPT ;  /* 0x000000010a00a88c */ /* 0x000fe6000bf05270 */
[----:B------:R-:W-:Y:S02]  /*50b0*/  @!UP2 UMOV UR6, UR7 ;  /* 0x000000070006ac82 */ /* 0x000fe40008000000 */
[----:B------:R-:W3:Y:S02]  /*50c0*/  @!UP2 LDCU UR4, c[0x0][0xb20] ;  /* 0x00016400ff04a7ac */ /* 0x000ee40008000800 */
[----:B---3--:R-:W-:Y:S04]  /*50d0*/  @!UP2 USHF.R.U32.HI UR6, URZ, UR4, UR6 ;  /* 0x00000004ff06a299 */ /* 0x008fe80008011606 */
[----:B------:R-:W-:Y:S04]  /*50e0*/  @!UP2 USEL UR6, UR13, UR6, !UP0 ;  /* 0x000000060d06a287 */ /* 0x000fe8000c000000 */
[----:B------:R-:W-:Y:S02]  /*50f0*/  @!UP2 UIADD3 UR4, UPT, UPT, -UR8, UR6, URZ ;  /* 0x000000060804a290 */ /* 0x000fe4000fffe1ff */
[----:B------:R-:W-:Y:S02]  /*5100*/  @!UP2 UIADD3 UR6, UPT, UPT, UR8, -UR6, URZ ;  /* 0x800000060806a290 */ /* 0x000fe4000fffe0ff */
[----:B------:R-:W-:Y:S02]  /*5110*/  @!UP2 UIMAD UR14, UR4, UR5, UR14 ;  /* 0x00000005040ea2a4 */ /* 0x000fe4000f8e020e */
[----:B------:R-:W-:Y:S01]  /*5120*/  @!UP2 UIMAD UR13, UR6, UR10, UR13 ;  /* 0x0000000a060da2a4 */ /* 0x000fe2000f8e020d */
[----:B------:R-:W-:Y:S11]  /*5130*/  BRA.U UP3, `(.L_x_92) ;  /* 0x0000000103107547 */ /* 0x000ff6000b800000 */
[----:B--2---:R-:W-:Y:S04]  /*5140*/  MOV R0, UR37 ;  /* 0x0000002500007c02 */ /* 0x004fe80008000f00 */
[----:B------:R-:W-:Y:S04]  /*5150*/  SHF.L.U32 R11, R0, 0x1f, RZ ;  /* 0x0000001f000b7819 */ /* 0x000fe800000006ff */
[----:B------:R-:W2:Y:S02]  /*5160*/  SYNCS.PHASECHK.TRANS64.TRYWAIT P2, [UR21+0xa8], R11 ;  /* 0x0000a80bff0075a7 */ /* 0x000ea40008041115 */
[----:B--2---:R-:W-:Y:S05]  /*5170*/  @!P2 BRA `(.L_x_93) ;  /* 0x0000004c003ca947 */ /* 0x004fea0003800000 */
.L_x_92:
[----:B------:R-:W-:Y:S05]  /*5180*/  @!P1 BRA `(.L_x_94) ;  /* 0x0000000000309947 */ /* 0x000fea0003800000 */
[----:B------:R-:W-:Y:S01]  /*5190*/  ISETP.NE.U32.AND P1, PT, R2, RZ, PT ;  /* 0x000000ff0200720c */ /* 0x000fe20003f25070 */
[----:B------:R-:W3:Y:S01]  /*51a0*/  LDCU.64 UR4, c[0x0][0x358] ;  /* 0x00006b00ff0477ac */ /* 0x000ee20008000a00 */
[----:B------:R-:W-:Y:S02]  /*51b0*/  IMAD.MOV.U32 R144, RZ, RZ, 0x1 ;  /* 0x00000001ff907424 */ /* 0x000fe400078e00ff */
[----:B------:R-:W-:Y:S11]  /*51c0*/  ISETP.NE.AND.EX P1, PT, R3, RZ, PT, P1 ;  /* 0x000000ff0300720c */ /* 0x000ff60003f25310 */
[----:B------:R-:W-:Y:S02]  /*51d0*/  @!UPT UIADD3 URZ, UPT, UPT, URZ, URZ, URZ ;  /* 0x000000fffffff290 */ /* 0x000fe4000fffe0ff */
[----:B--2---:R-:W2:Y:S01]  /*51e0*/  @P1 LDC.64 R10, c[0x0][0x888] ;  /* 0x00022200ff0a1b82 */ /* 0x004ea20000000a00 */
[----:B------:R-:W-:Y:S04]  /*51f0*/  @P1 IMAD R0, R4, UR36, RZ ;  /* 0x0000002404001c24 */ /* 0x000fe8000f8e02ff */
[----:B--2---:R-:W-:Y:S04]  /*5200*/  @P1 IMAD.WIDE R10, R0, 0x4, R10 ;  /* 0x00000004000a1825 */ /* 0x004fe800078e020a */
[----:B------:R-:W-:Y:S01]  /*5210*/  HFMA2 R0, -RZ, RZ, 0, 5.9604644775390625e-08 ;  /* 0x00000001ff007431 */ /* 0x000fe200000001ff */
[----:B---3-5:R3:W5:Y:S04]  /*5220*/  @P1 LDG.E R72, desc[UR4][R10.64] ;  /* 0x000000040a481981 */ /* 0x028768000c1e1900 */
[----:B------:R-:W-:Y:S01]  /*5230*/  @!P1 PRMT R144, R0, 0x7610, R144 ;  /* 0x0000761000909816 */ /* 0x000fe20000000090 */
[----:B---3--:R-:W4:Y:S06]  /*5240*/  @!P1 LDC R72, c[0x0][0x880] ;  /* 0x00022000ff489b82 */ /* 0x008f2c0000000800 */
.L_x_94:
[----:B----45:R-:W-:Y:S01]  /*5250*/  @!P0 ISETP.EQ.AND P1, PT, R72, RZ, PT ;  /* 0x000000ff4800820c */ /* 0x030fe20003f22270 */
[----:B------:R-:W-:Y:S01]  /*5260*/  @!UPT UIADD3 URZ, UPT, UPT, URZ, URZ, URZ ;  /* 0x000000fffffff290 */ /* 0x000fe2000fffe0ff */
[----:B------:R-:W-:Y:S11]  /*5270*/  @!P0 BRA `(.L_x_95) ;  /* 0x0000000000188947 */ /* 0x000ff60003800000 */
[----:B------:R-:W-:Y:S02]  /*5280*/  LOP3.LUT P0, RZ, R144, 0xff, RZ, 0xc0, !PT ;  /* 0x000000ff90ff7812 */ /* 0x000fe4000780c0ff */
[----:B------:R-:W-:Y:S04]  /*5290*/  ISETP.NE.U32.AND P1, PT, R2, RZ, PT ;  /* 0x000000ff0200720c */ /* 0x000fe80003f25070 */
[----:B------:R-:W-:Y:S04]  /*52a0*/  ISETP.NE.AND.EX P1, PT, R3, RZ, PT, P1 ;  /* 0x000000ff0300720c */ /* 0x000fe80003f25310 */
[----:B------:R-:W-:Y:S03]  /*52b0*/  PLOP3.LUT P1, PT, P1, PT, PT, 0x8, 0x80 ;  /* 0x000000000080781c */ /* 0x000fe60000f2e170 */
[----:B------:R-:W-:Y:S11]  /*52c0*/  @P0 ISETP.EQ.AND P1, PT, R72, RZ, PT ;  /* 0x000000ff4800020c */ /* 0x000ff60003f22270 */
[----:B------:R-:W-:Y:S02]  /*52d0*/  @!UPT UIADD3 URZ, UPT, UPT, URZ, URZ, URZ ;  /* 0x000000fffffff290 */ /* 0x000fe4000fffe0ff */
.L_x_95:
[----:B------:R-:W3:Y:S01]  /*52e0*/  SYNCS.PHASECHK.TRANS64.TRYWAIT P2, [UR21+0x90], R9 ;  /* 0x00009009ff0075a7 */ /* 0x000ee20008041115 */
[----:B------:R-:W-:Y:S04]  /*52f0*/  ELECT P0, URZ, PT ;  /* 0x0000000000ff782f */ /* 0x000fe80003800000 */
[----:B------:R-:W-:Y:S11]  /*5300*/  PLOP3.LUT P1, PT, P1, P0, PT, 0xf2, 0x2f ;  /* 0x00000000002f781c */ /* 0x000ff60000f21e72 */
[----:B------:R-:W-:Y:S02]  /*5310*/  @!UPT UIADD3 URZ, UPT, UPT, URZ, URZ, URZ ;  /* 0x000000fffffff290 */ /* 0x000fe4000fffe0ff */
[----:B------:R-:W-:Y:S05]  /*5320*/  @!P1 IADD3 R8, P0, PT, R16, 0x580, RZ ;  /* 0x0000058010089810 */ /* 0x000fea0007f1e0ff */
[----:B------:R-:W-:Y:S01]  /*5330*/  @!P1 IMAD.X R6, RZ, RZ, R17, P0 ;  /* 0x000000ffff069224 */ /* 0x000fe200000e0611 */
[----:B---3--:R-:W-:Y:S07]  /*5340*/  @!P2 BRA `(.L_x_96) ;  /* 0x0000004800e0a947 */ /* 0x008fee0003800000 */
.L_x_168:
[----:B------:R-:W-:Y:S01]  /*5350*/  @!P1 R2UR UR5, R8 ;  /* 0x00000000080592ca */ /* 0x000fe200000e0000 */
[----:B------:R-:W-:Y:S01]  /*5360*/  VOTEU.ALL UP0, P1 ;  /* 0x0000000000ff7886 */ /* 0x000fe20000800000 */
[----:B------:R-:W-:Y:S01]  /*5370*/  @!P1 R2UR UR4, R6 ;  /* 0x00000000060492ca */ /* 0x000fe200000e0000 */
[----:B--2---:R-:W-:Y:S01]  /*5380*/  @!P1 IMAD.MOV.U32 R0, RZ, RZ, 0x2000 ;  /* 0x00002000ff009424 */ /* 0x004fe200078e00ff */
[----:B------:R-:W-:Y:S01]  /*5390*/  UMOV UR8, 0x0 ;  /* 0x0000000000087882 */ /* 0x000fe20000000000 */
[----:B------:R-:W-:Y:S01]  /*53a0*/  UMOV UR9, 0x10000000 ;  /* 0x1000000000097882 */ /* 0x000fe20000000000 */
[----:B------:R-:W-:Y:S01]  /*53b0*/  @!UP0 UIADD3 UR16, UPT, UPT, UR21, 0x200, URZ ;  /* 0x0000020015108890 */ /* 0x000fe2000fffe0ff */
[----:B------:R-:W-:Y:S01]  /*53c0*/  VIADD R14, R14, 0x1 ;  /* 0x000000010e0e7836 */ /* 0x000fe20000000000 */
[----:B------:R-:W-:Y:S01]  /*53d0*/  VOTEU.ALL UP0, P1 ;  /* 0x0000000000ff7886 */ /* 0x000fe20000800000 */
[----:B------:R-:W-:Y:S01]  /*53e0*/  UMOV UR20, UR36 ;  /* 0x0000002400147c82 */ /* 0x000fe20008000000 */
[----:B------:R-:W-:Y:S03]  /*53f0*/  UPRMT UR6, UR45, 0x654, UR17 ;  /* 0x000006542d067896 */ /* 0x000fe60008000011 */
[----:B------:R-:W-:Y:S02]  /*5400*/  IMAD.U32 R10, RZ, RZ, UR5 ;  /* 0x00000005ff0a7e24 */ /* 0x000fe4000f8e00ff */
[----:B------:R-:W-:Y:S03]  /*5410*/  IMAD.U32 R11, RZ, RZ, UR4 ;  /* 0x00000004ff0b7e24 */ /* 0x000fe6000f8e00ff */
[----:B------:R-:W-:Y:S02]  /*5420*/  @!P1 R2UR UR4, R10 ;  /* 0x000000000a0492ca */ /* 0x000fe400000e0000 */
[----:B------:R-:W-:Y:S11]  /*5430*/  @!P1 R2UR UR5, R11 ;  /* 0x000000000b0592ca */ /* 0x000ff600000e0000 */
[----:B------:R-:W-:Y:S02]  /*5440*/  @!UPT UIADD3 URZ, UPT, UPT, URZ, URZ, URZ ;  /* 0x000000fffffff290 */ /* 0x000fe4000fffe0ff */
[----:B------:R2:W-:Y:S01]  /*5450*/  @!UP0 UTMALDG.3D [UR16], [UR4], desc[UR8] ;  /* 0x00000810040085b4 */ /* 0x0005e20008011000 */
[----:B------:R2:W-:Y:S01]  /*5460*/  @!P1 SYNCS.ARRIVE.TRANS64.RED.A0TR RZ, [UR21+0x80], R0 ;  /* 0x00008000ffff99a7 */ /* 0x0005e20008300415 */
[----:B------:R-:W-:Y:S01]  /*5470*/  SYNCS.ARRIVE.TRANS64.RED.A1T0 RZ, [UR6], RZ ;  /* 0x000000ffffff79a7 */ /* 0x000fe20008100406 */
[----:B------:R-:W3:Y:S02]  /*5480*/  SYNCS.PHASECHK.TRANS64.TRYWAIT P0, [UR21+0x98], R9 ;  /* 0x00009809ff0075a7 */ /* 0x000ee40008001115 */
[----:B--23--:R-:W-:Y:S05]  /*5490*/  @!P0 BRA `(.L_x_97) ;  /* 0x0000004800a48947 */ /* 0x00cfea0003800000 */
.L_x_170:
[----:B------:R-:W-:Y:S01]  /*54a0*/  @!P1 IADD3 R6, P0, PT, R16, 0x580, RZ ;  /* 0x0000058010069810 */ /* 0x000fe20007f1e0ff */
[----:B------:R-:W-:Y:S01]  /*54b0*/  VOTEU.ALL UP0, P1 ;  /* 0x0000000000ff7886 */ /* 0x000fe20000800000 */
[----:B------:R-:W-:Y:S01]  /*54c0*/  UMOV UR6, 0x0 ;  /* 0x0000000000067882 */ /* 0x000fe20000000000 */
[----:B------:R-:W-:Y:S01]  /*54d0*/  UMOV UR7, 0x10000000 ;  /* 0x1000000000077882 */ /* 0x000fe20000000000 */
[----:B------:R-:W-:Y:S01]  /*54e0*/  @!P1 R2UR UR5, R6 ;  /* 0x00000000060592ca */ /* 0x000fe200000e0000 */
[----:B--2---:R-:W-:Y:S01]  /*54f0*/  @!P1 IMAD.X R0, RZ, RZ, R17, P0 ;  /* 0x000000ffff009224 */ /* 0x004fe200000e0611 */
[----:B------:R-:W-:Y:S01]  /*5500*/  @!UP0 UIADD3 UR10, UPT, UPT, UR18, 0x40, URZ ;  /* 0x00000040120a8890 */ /* 0x000fe2000fffe0ff */
[----:B------:R-:W-:Y:S01]  /*5510*/  ISETP.NE.AND P0, PT, R14, 0x2, PT ;  /* 0x000000020e00780c */ /* 0x000fe20003f05270 */
[----:B------:R-:W-:Y:S01]  /*5520*/  @!UP0 UIADD3 UR8, UPT, UPT, UR21, 0x2200, URZ ;  /* 0x0000220015088890 */ /* 0x000fe2000fffe0ff */
[----:B------:R-:W-:Y:S01]  /*5530*/  LOP3.LUT R15, R15, 0x1, RZ, 0x3c, !PT ;  /* 0x000000010f0f7812 */ /* 0x000fe200078e3cff */
[----:B------:R-:W-:Y:S01]  /*5540*/  @!UP0 UIADD3 UR9, UPT, UPT, UR21, 0x88, URZ ;  /* 0x0000008815098890 */ /* 0x000fe2000fffe0ff */
[----:B------:R-:W-:Y:S01]  /*5550*/  @!P1 R2UR UR4, R0 ;  /* 0x00000000000492ca */ /* 0x000fe200000e0000 */
[----:B------:R-:W-:Y:S01]  /*5560*/  VOTEU.ALL UP0, P1 ;  /* 0x0000000000ff7886 */ /* 0x000fe20000800000 */
[----:B------:R-:W-:Y:S01]  /*5570*/  UMOV UR11, UR19 ;  /* 0x00000013000b7c82 */ /* 0x000fe20008000000 */
[----:B------:R-:W-:Y:S01]  /*5580*/  UMOV UR12, UR36 ;  /* 0x00000024000c7c82 */ /* 0x000fe20008000000 */
[----:B------:R-:W-:Y:S01]  /*5590*/  SEL R0, RZ, 0x1, P0 ;  /* 0x00000001ff007807 */ /* 0x000fe20000000000 */
[----:B------:R-:W-:Y:S01]  /*55a0*/  UIADD3 UR20, UPT, UPT, UR13, UR62, URZ ;  /* 0x0000003e0d147290 */ /* 0x000fe2000fffe0ff */
[----:B------:R-:W-:Y:S01]  /*55b0*/  IMAD.U32 R8, RZ, RZ, UR5 ;  /* 0x00000005ff087e24 */ /* 0x000fe2000f8e00ff */
[----:B------:R-:W-:Y:S01]  /*55c0*/  SEL R14, R14, RZ, P0 ;  /* 0x000000ff0e0e7207 */ /* 0x000fe20000000000 */
[----:B------:R-:W-:Y:S01]  /*55d0*/  UIADD3 UR16, UPT, UPT, UR14, UR61, URZ ;  /* 0x0000003d0e107290 */ /* 0x000fe2000fffe0ff */
[----:B------:R-:W-:Y:S01]  /*55e0*/  LOP3.LUT R13, R13, R0, RZ, 0x3c, !PT ;  /* 0x000000000d0d7212 */ /* 0x000fe200078e3cff */
[----:B------:R-:W-:Y:S01]  /*55f0*/  UPLOP3.LUT UP3, UPT, UPT, UPT, UPT, 0x80, 0x8 ;  /* 0x000000000008789c */ /* 0x000fe20003f6f070 */
[----:B------:R-:W-:Y:S02]  /*5600*/  UMOV UR36, UR26 ;  /* 0x0000001a00247c82 */ /* 0x000fe40008000000 */
[----:B------:R-:W-:Y:S01]  /*5610*/  IMAD.U32 R9, RZ, RZ, UR4 ;  /* 0x00000004ff097e24 */ /* 0x000fe2000f8e00ff */
[----:B------:R-:W-:Y:S04]  /*5620*/  @!P1 R2UR UR4, R8 ;  /* 0x00000000080492ca */ /* 0x000fe800000e0000 */
[----:B------:R-:W-:Y:S11]  /*5630*/  @!P1 R2UR UR5, R9 ;  /* 0x00000000090592ca */ /* 0x000ff600000e0000 */
[----:B------:R-:W-:Y:S02]  /*5640*/  @!UPT UIADD3 URZ, UPT, UPT, URZ, URZ, URZ ;  /* 0x000000fffffff290 */ /* 0x000fe4000fffe0ff */
[----:B------:R2:W-:Y:S01]  /*5650*/  @!UP0 UTMALDG.3D [UR8], [UR4], desc[UR6] ;  /* 0x00000608040085b4 */ /* 0x0005e20008011000 */
[----:B------:R2:W-:Y:S01]  /*5660*/  @!P1 SYNCS.ARRIVE.TRANS64.RED.A0TR RZ, [UR21+0x88], R7 ;  /* 0x00008807ffff99a7 */ /* 0x0005e20008300415 */
[----:B------:R-:W-:Y:S01]  /*5670*/  SYNCS.ARRIVE.TRANS64.RED.A1T0 RZ, [UR33], RZ ;  /* 0x000000ffffff79a7 */ /* 0x000fe20008100421 */
[----:B------:R-:W-:Y:S05]  /*5680*/  BRA.U UP1, `(.L_x_98) ;  /* 0xfffffff501287547 */ /* 0x000fea000b83ffff */
[----:B------:R-:W-:-:S04]  /*5690*/  SHF.L.U32 R3, R15, 0x1f, RZ ;  /* 0x0000001f0f037819 */ /* 0x000fc800000006ff */
[----:B------:R-:W3:Y:S02]  /*56a0*/  SYNCS.PHASECHK.TRANS64.TRYWAIT P0, [UR21+0x90], R3 ;  /* 0x00009003ff0075a7 */ /* 0x000ee40008001115 */
[----:B---3--:R-:W-:Y:S05]  /*56b0*/  @!P0 BRA `(.L_x_99) ;  /* 0x0000004800348947 */ /* 0x008fea0003800000 */
.L_x_172:
[----:B---3--:R-:W-:-:S07]  /*56c0*/  MOV R0, UR21 ;  /* 0x0000001500007c02 */ /* 0x008fce0008000f00 */
.L_x_100:
[----:B---3--:R-:W-:-:S04]  /*56d0*/  SHF.L.U32 R3, R15, 0x1f, RZ ;  /* 0x0000001f0f037819 */ /* 0x008fc800000006ff */
[----:B------:R3:W4:Y:S03]  /*56e0*/  SYNCS.PHASECHK.TRANS64.TRYWAIT P0, [R0+URZ+0x98], R3 ;  /* 0x00009803000075a7 */ /* 0x00072600080011ff */
[----:B----4-:R-:W-:Y:S05]  /*56f0*/  @!P0 NANOSLEEP.SYNCS 0x989680 ;  /* 0x009896800000895d */ /* 0x010fea0003900000 */
[----:B------:R-:W4:Y:S02]  /*5700*/  @!P0 SYNCS.PHASECHK.TRANS64 P0, [R0+URZ+0x98], R3 ;  /* 0x00009803000085a7 */ /* 0x000f2400080010ff */
[----:B-12-4-:R-:W-:Y:S05]  /*5710*/  @P0 EXIT ;  /* 0x000000000000094d */ /* 0x016fea0003800000 */
[----:B------:R-:W-:Y:S05]  /*5720*/  BRA `(.L_x_100) ;  /* 0xfffffffc00e87947 */ /* 0x000fea000383ffff */
.L_x_89:
[----:B------:R-:W-:-:S06]  /*5730*/  UISETP.GE.AND UP0, UPT, UR25, 0x4, UPT ;  /* 0x000000041900788c */ /* 0x000fcc000bf06270 */
[----:B------:R-:W-:-:S13]  /*5740*/  PLOP3.LUT P0, PT, PT, PT, UP0, 0x80, 0x8 ;  /* 0x000000000008781c */ /* 0x000fda0003f0f008 */
[----:B------:R-:W-:Y:S05]  /*5750*/  @!P0 EXIT ;  /* 0x000000000000894d */ /* 0x000fea0003800000 */
[----:B------:R-:W-:Y:S01]  /*5760*/  BAR.SYNC.DEFER_BLOCKING 0x6, 0xa0 ;  /* 0x0182800000007b1d */ /* 0x000fe20000010000 */
[C---:B------:R-:W-:Y:S01]  /*5770*/  IMAD.SHL.U32 R2, R156.reuse, 0x40, RZ ;  /* 0x000000409c027824 */ /* 0x040fe200078e00ff */
[C---:B------:R-:W-:Y:S01]  /*5780*/  R2P PR, R156.reuse, 0x6 ;  /* 0x000000069c007804 */ /* 0x040fe20000000000 */
[----:B------:R-:W-:Y:S01]  /*5790*/  IMAD.MOV.U32 R153, RZ, RZ, 0x20 ;  /* 0x00000020ff997424 */ /* 0x000fe200078e00ff */
[----:B------:R-:W-:Y:S01]  /*57a0*/  CS2R R150, SRZ ;  /* 0x0000000000967805 */ /* 0x000fe2000001ff00 */
[C---:B------:R-:W-:Y:S01]  /*57b0*/  IMAD.U32 R69, R156.reuse, 0x10000, RZ ;  /* 0x000100009c457824 */ /* 0x040fe200078e00ff */
[----:B------:R-:W-:Y:S02]  /*57c0*/  UMOV UR44, 0x400 ;  /* 0x00000400002c7882 */ /* 0x000fe40000000000 */
[----:B------:R-:W1:Y:S01]  /*57d0*/  LDC.64 R140, c[0x0][0x888] ;  /* 0x00022200ff8c7b82 */ /* 0x000e620000000a00 */
[----:B------:R-:W-:Y:S01]  /*57e0*/  ULEA UR44, UR45, UR44, 0x18 ;  /* 0x0000002c2d2c7291 */ /* 0x000fe2000f8ec0ff */
[----:B------:R-:W-:Y:S01]  /*57f0*/  IMAD.SHL.U32 R135, R156, 0x8, RZ ;  /* 0x000000089c877824 */ /* 0x000fe200078e00ff */
[----:B------:R-:W-:Y:S01]  /*5800*/  LOP3.LUT R6, R2, 0x180, RZ, 0xc0, !PT ;  /* 0x0000018002067812 */ /* 0x000fe200078ec0ff */
[----:B------:R-:W-:Y:S01]  /*5810*/  IMAD.MOV.U32 R154, RZ, RZ, 0x10 ;  /* 0x00000010ff9a7424 */ /* 0x000fe200078e00ff */
[----:B------:R-:W-:Y:S01]  /*5820*/  SEL R153, R153, 0xffffffe0, !P2 ;  /* 0xffffffe099997807 */ /* 0x000fe20005000000 */
[----:B------:R-:W-:Y:S01]  /*5830*/  UIADD3 UR4, UPT, UPT, UR44, 0x4200, URZ ;  /* 0x000042002c047890 */ /* 0x000fe2000fffe0ff */
[----:B------:R-:W-:Y:S01]  /*5840*/  LOP3.LUT R69, R69, 0x600000, RZ, 0xc0, !PT ;  /* 0x0060000045457812 */ /* 0x000fe200078ec0ff */
[----:B------:R-:W2:Y:S01]  /*5850*/  LDC.64 R142, c[0x0][0x890] ;  /* 0x00022400ff8e7b82 */ /* 0x000ea20000000a00 */
[----:B------:R-:W-:Y:S01]  /*5860*/  LOP3.LUT R135, R6, 0x30, R135, 0xf8, !PT ;  /* 0x0000003006877812 */ /* 0x000fe200078ef887 */
[----:B------:R-:W-:Y:S01]  /*5870*/  IMAD.MOV.U32 R68, RZ, RZ, RZ ;  /* 0x000000ffff447224 */ /* 0x000fe200078e00ff */
[----:B------:R-:W-:Y:S01]  /*5880*/  SEL R154, R154, 0xfffffff0, !P1 ;  /* 0xfffffff09a9a7807 */ /* 0x000fe20004800000 */
[----:B------:R-:W-:Y:S01]  /*5890*/  IMAD.MOV.U32 R147, RZ, RZ, RZ ;  /* 0x000000ffff937224 */ /* 0x000fe200078e00ff */
[----:B------:R-:W-:-:S02]  /*58a0*/  SHF.R.S32.HI R3, RZ, 0x4, R153 ;  /* 0x00000004ff037819 */ /* 0x000fc40000011499 */
[----:B------:R-:W-:Y:S02]  /*58b0*/  CS2R R148, SRZ ;  /* 0x0000000000947805 */ /* 0x000fe4000001ff00 */
[----:B------:R-:W-:Y:S01]  /*58c0*/  LOP3.LUT R135, R135, 0x1e40, R2, 0xf8, !PT ;  /* 0x00001e4087877812 */ /* 0x000fe200078ef802 */
[----:B------:R-:W3:Y:S01]  /*58d0*/  LDC.64 R138, c[0x0][0x8b0] ;  /* 0x00022c00ff8a7b82 */ /* 0x000ee20000000a00 */
[----:B------:R-:W4:Y:S01]  /*58e0*/  LDS R0, [UR44+0x160] ;  /* 0x0001602cff007984 */ /* 0x000f220008000800 */
[----:B------:R-:W-:Y:S01]  /*58f0*/  LOP3.LUT R156, R156, 0x60, RZ, 0xc0, !PT ;  /* 0x000000609c9c7812 */ /* 0x000fe200078ec0ff */
[----:B------:R-:W-:Y:S01]  /*5900*/  IMAD.U32 R155, RZ, RZ, UR4 ;  /* 0x00000004ff9b7e24 */ /* 0x000fe2000f8e00ff */
[----:B------:R-:W-:Y:S01]  /*5910*/  LEA.HI.SX32 R152, R154, R3, 0x1c ;  /* 0x000000039a987211 */ /* 0x000fe200078fe2ff */
[----:B------:R-:W1:Y:S03]  /*5920*/  LDCU UR58, c[0x0][0x370] ;  /* 0x00006e00ff3a77ac */ /* 0x000e660008000800 */
[----:B------:R-:W1:Y:S01]  /*5930*/  LDC.64 R136, c[0x0][0x8a8] ;  /* 0x00022a00ff887b82 */ /* 0x000e620000000a00 */
[----:B------:R-:W1:Y:S01]  /*5940*/  LDCU UR43, c[0x0][0xb0c] ;  /* 0x00016180ff2b77ac */ /* 0x000e620008000800 */
[----:B------:R-:W1:Y:S01]  /*5950*/  LDCU UR63, c[0x0][0xb20] ;  /* 0x00016400ff3f77ac */ /* 0x000e620008000800 */
[----:B------:R-:W1:Y:S01]  /*5960*/  LDCU UR39, c[0x0][0xb30] ;  /* 0x00016600ff2777ac */ /* 0x000e620008000800 */
[----:B------:R-:W1:Y:S01]  /*5970*/  LDCU.64 UR56, c[0x0][0x888] ;  /* 0x00011100ff3877ac */ /* 0x000e620008000a00 */
[----:B------:R-:W1:Y:S01]  /*5980*/  LDCU.64 UR40, c[0x0][0xb28] ;  /* 0x00016500ff2877ac */ /* 0x000e620008000a00 */
[----:B------:R-:W1:Y:S01]  /*5990*/  LDCU.128 UR52, c[0x0][0xb10] ;  /* 0x00016200ff3477ac */ /* 0x000e620008000c00 */
[----:B------:R-:W1:Y:S01]  /*59a0*/  LDCU UR47, c[0x0][0x374] ;  /* 0x00006e80ff2f77ac */ /* 0x000e620008000800 */
[----:B------:R-:W-:Y:S01]  /*59b0*/  UIADD3 UR60, UPT, UPT, UR44, 0x200, URZ ;  /* 0x000002002c3c7890 */ /* 0x000fe2000fffe0ff */
[----:B--2-4-:R-:W-:-:S11]  /*59c0*/  IMAD.IADD R69, R0, 0x1, R69 ;  /* 0x0000000100457824 */ /* 0x014fd600078e0245 */
.L_x_126:
[----:B------:R-:W-:Y:S02]  /*59d0*/  LEA R3, R147, UR44, 0x3 ;  /* 0x0000002c93037c11 */ /* 0x000fe4000f8e18ff */
[----:B------:R-:W-:Y:S02]  /*59e0*/  SHF.L.U32 R0, R149, 0x1f, RZ ;  /* 0x0000001f95007819 */ /* 0x000fe400000006ff */
[----:B------:R-:W-:Y:S02]  /*59f0*/  LEA R5, R147, UR44, 0x4 ;  /* 0x0000002c93057c11 */ /* 0x000fe4000f8e20ff */
[----:B------:R-:W2:Y:S02]  /*5a00*/  SYNCS.PHASECHK.TRANS64.TRYWAIT P0, [R3+URZ+0xb0], R0 ;  /* 0x0000b000030075a7 */ /* 0x000ea400080011ff */
[----:B-12---:R-:W-:Y:S05]  /*5a10*/  @!P0 BRA `(.L_x_101) ;  /* 0x0000004400748947 */ /* 0x006fea0003800000 */
.L_x_173:
[----:B------:R-:W4:Y:S01]  /*5a20*/  LDS.128 R4, [R5+0x140] ;  /* 0x0001400005047984 */ /* 0x000f220000000c00 */
[----:B------:R-:W-:Y:S01]  /*5a30*/  UISETP.GE.AND UP0, UPT, UR42, 0x1, UPT ;  /* 0x000000012a00788c */ /* 0x000fe2000bf06270 */
[----:B------:R-:W-:Y:S01]  /*5a40*/  @!PT LDS RZ, [RZ] ;  /* 0x00000000fffff984 */ /* 0x000fe20000000800 */
[----:B------:R-:W-:Y:S01]  /*5a50*/  @!PT LDS RZ, [RZ] ;  /* 0x00000000fffff984 */ /* 0x000fe20000000800 */
[----:B------:R-:W-:Y:S01]  /*5a60*/  @!PT LDS RZ, [RZ] ;  /* 0x00000000fffff984 */ /* 0x000fe20000000800 */
[----:B------:R-:W-:Y:S01]  /*5a70*/  @!PT LDS RZ, [RZ] ;  /* 0x00000000fffff984 */ /* 0x000fe20000000800 */
[----:B------:R1:W-:Y:S06]  /*5a80*/  MEMBAR.ALL.CTA ;  /* 0x0000000000007992 */ /* 0x0003ec0000008000 */
[----:B-1----:R-:W1:Y:S01]  /*5a90*/  FENCE.VIEW.ASYNC.S ;  /* 0x00000000000073c6 */ /* 0x002e620000000000 */
[----:B----4-:R-:W-:Y:S11]  /*5aa0*/  LOP3.LUT P0, RZ, R6, 0x1, RZ, 0xc0, !PT ;  /* 0x0000000106ff7812 */ /* 0x010ff6000780c0ff */
[----:B------:R-:W-:Y:S02]  /*5ab0*/  @!UPT UIADD3 URZ, UPT, UPT, URZ, URZ, URZ ;  /* 0x000000fffffff290 */ /* 0x000fe4000fffe0ff */
[----:B-1----:R-:W-:Y:S01]  /*5ac0*/  VOTEU.ANY UP1, P0 ;  /* 0x0000000000ff7886 */ /* 0x002fe20000020100 */
[----:B------:R-:W-:Y:S01]  /*5ad0*/  PLOP3.LUT P0, PT, PT, PT, UP1, 0x80, 0x8 ;  /* 0x000000000008781c */ /* 0x000fe20003f0f018 */
[----:B------:R-:W-:Y:S11]  /*5ae0*/  UP2UR UR46, UPR, URZ, 0x2 ;  /* 0x00000002ff2e7883 */ /* 0x000ff60008000000 */
[----:B------:R-:W-:Y:S01]  /*5af0*/  @!UPT UIADD3 URZ, UPT, UPT, URZ, URZ, URZ ;  /* 0x000000fffffff290 */ /* 0x000fe2000fffe0ff */
[----:B--2---:R-:W-:Y:S02]  /*5b00*/  @P0 SHF.R.U32.HI R0, RZ, 0x10, R5 ;  /* 0x00000010ff000819 */ /* 0x004fe40000011605 */
        /* <DEDUP_REMOVED lines=14> */
[----:B------:R-:W-:Y:S02]  /*5bf0*/  UISETP.NE.AND UP0, UPT, UR54, 0x1, UPT ;  /* 0x000000013600788c */ /* 0x000fe4000bf05270 */
[----:B------:R-:W-:Y:S02]  /*5c00*/  UIMAD.WIDE.U32 UR8, UR37, UR55, URZ ;  /* 0x00000037250872a5 */ /* 0x000fe4000f8e00ff */
[----:B------:R-:W-:Y:S02]  /*5c10*/  UIMAD.WIDE.U32 UR10, UR38, UR52, URZ ;  /* 0x00000034260a72a5 */ /* 0x000fe4000f8e00ff */
[----:B------:R-:W-:Y:S02]  /*5c20*/  UISETP.NE.AND UP1, UPT, UR43, 0x1, UPT ;  /* 0x000000012b00788c */ /* 0x000fe4000bf25270 */
[----:B------:R-:W-:Y:S01]  /*5c30*/  UISETP.NE.AND UP2, UPT, UR42, 0x1, UPT ;  /* 0x000000012a00788c */ /* 0x000fe2000bf45270 */
[----:B------:R-:W-:Y:S02]  /*5c40*/  UMOV UR4, UR5 ;  /* 0x0000000500047c82 */ /* 0x000fe40008000000 */
[----:B------:R-:W-:Y:S03]  /*5c50*/  USHF.R.U32.HI UR5, URZ, UR63, UR4 ;  /* 0x0000003fff057299 */ /* 0x000fe60008011604 */
[----:B------:R-:W-:Y:S02]  /*5c60*/  UMOV UR4, UR7 ;  /* 0x0000000700047c82 */ /* 0x000fe40008000000 */
[----:B------:R-:W-:Y:S02]  /*5c70*/  USHF.R.U32.HI UR7, URZ, UR53, UR4 ;  /* 0x00000035ff077299 */ /* 0x000fe40008011604 */
[----:B------:R-:W-:Y:S02]  /*5c80*/  USEL UR4, UR47, UR5, !UP0 ;  /* 0x000000052f047287 */ /* 0x000fe4000c000000 */
[----:B------:R-:W-:Y:S01]  /*5c90*/  USEL UR7, UR58, UR7, !UP1 ;  /* 0x000000073a077287 */ /* 0x000fe2000c800000 */
[----:B------:R-:W-:Y:S01]  /*5ca0*/  UMOV UR5, UR9 ;  /* 0x0000000900057c82 */ /* 0x000fe20008000000 */
[----:B------:R-:W-:Y:S02]  /*5cb0*/  UIMAD.WIDE.U32 UR8, UR4, UR40, URZ ;  /* 0x00000028040872a5 */ /* 0x000fe4000f8e00ff */
[----:B------:R-:W-:Y:S03]  /*5cc0*/  USHF.R.U32.HI UR6, URZ, UR63, UR5 ;  /* 0x0000003fff067299 */ /* 0x000fe60008011605 */
[----:B------:R-:W-:Y:S01]  /*5cd0*/  UMOV UR5, UR11 ;  /* 0x0000000b00057c82 */ /* 0x000fe20008000000 */
[----:B------:R-:W-:Y:S02]  /*5ce0*/  UIMAD.WIDE.U32 UR10, UR7, UR40, URZ ;  /* 0x00000028070a72a5 */ /* 0x000fe4000f8e00ff */
[----:B------:R-:W-:Y:S02]  /*5cf0*/  USHF.R.U32.HI UR12, URZ, UR53, UR5 ;  /* 0x00000035ff0c7299 */ /* 0x000fe40008011605 */
[----:B------:R-:W-:Y:S01]  /*5d00*/  USEL UR6, UR37, UR6, !UP0 ;  /* 0x0000000625067287 */ /* 0x000fe2000c000000 */
[----:B------:R-:W-:Y:S02]  /*5d10*/  UMOV UR5, UR9 ;  /* 0x0000000900057c82 */ /* 0x000fe40008000000 */
[----:B------:R-:W-:Y:S01]  /*5d20*/  UMOV UR10, UR11 ;  /* 0x0000000b000a7c82 */ /* 0x000fe20008000000 */
[----:B------:R-:W-:Y:S02]  /*5d30*/  @UP2 USHF.R.U32.HI UR4, URZ, UR41, UR5 ;  /* 0x00000029ff042299 */ /* 0x000fe40008011605 */
[----:B------:R-:W-:Y:S02]  /*5d40*/  @UP2 USHF.R.U32.HI UR7, URZ, UR41, UR10 ;  /* 0x00000029ff072299 */ /* 0x000fe4000801160a */
[----:B------:R-:W-:Y:S02]  /*5d50*/  UIMAD UR4, UR42, UR4, URZ ;  /* 0x000000042a0472a4 */ /* 0x000fe4000f8e02ff */
[----:B------:R-:W-:Y:S02]  /*5d60*/  UIMAD.WIDE.U32 UR10, UR6, UR40, URZ ;  /* 0x00000028060a72a5 */ /* 0x000fe4000f8e00ff */
[----:B------:R-:W-:Y:S02]  /*5d70*/  USEL UR5, UR38, UR12, !UP1 ;  /* 0x0000000c26057287 */ /* 0x000fe4000c800000 */
[----:B------:R-:W-:Y:S02]  /*5d80*/  UIMAD UR8, UR42, UR7, URZ ;  /* 0x000000072a0872a4 */ /* 0x000fe4000f8e02ff */
[----:B------:R-:W-:Y:S03]  /*5d90*/  UISETP.GE.AND UP0, UPT, UR6, UR4, UPT ;  /* 0x000000040600728c */ /* 0x000fe6000bf06270 */
[----:B------:R-:W-:Y:S01]  /*5da0*/  UMOV UR4, UR11 ;  /* 0x0000000b00047c82 */ /* 0x000fe20008000000 */
[----:B------:R-:W-:Y:S02]  /*5db0*/  UISETP.GE.OR UP0, UPT, UR5, UR8, UP0 ;  /* 0x000000080500728c */ /* 0x000fe40008706670 */
[----:B------:R-:W-:Y:S02]  /*5dc0*/  USHF.R.U32.HI UR4, URZ, UR41, UR4 ;  /* 0x00000029ff047299 */ /* 0x000fe40008011604 */
[----:B------:R-:W-:Y:S02]  /*5dd0*/  UIMAD.WIDE.U32 UR8, UR5, UR40, URZ ;  /* 0x00000028050872a5 */ /* 0x000fe4000f8e00ff */
[----:B------:R-:W-:Y:S02]  /*5de0*/  USEL UR11, UR6, UR4, !UP2 ;  /* 0x00000004060b7287 */ /* 0x000fe4000d000000 */
[----:B------:R-:W-:Y:S02]  /*5df0*/  UIADD3 UR8, UPT, UPT, -UR5, URZ, URZ ;  /* 0x000000ff05087290 */ /* 0x000fe4000fffe1ff */
[----:B------:R-:W-:Y:S01]  /*5e00*/  UIADD3 UR10, UPT, UPT, -UR11, URZ, URZ ;  /* 0x000000ff0b0a7290 */ /* 0x000fe2000fffe1ff */
[----:B------:R-:W-:Y:S01]  /*5e10*/  @!UP0 UMOV UR4, UR9 ;  /* 0x0000000900048c82 */ /* 0x000fe20008000000 */
[----:B------:R-:W-:Y:S02]  /*5e20*/  UIADD3 UR9, UPT, UPT, -UR6, URZ, URZ ;  /* 0x000000ff06097290 */ /* 0x000fe4000fffe1ff */
[----:B------:R-:W-:Y:S02]  /*5e30*/  @!UP0 USHF.R.U32.HI UR4, URZ, UR41, UR4 ;  /* 0x00000029ff048299 */ /* 0x000fe40008011604 */
[----:B------:R-:W-:Y:S02]  /*5e40*/  UIMAD UR10, UR42, UR10, UR6 ;  /* 0x0000000a2a0a72a4 */ /* 0x000fe4000f8e0206 */
[----:B------:R-:W-:Y:S04]  /*5e50*/  @!UP0 USEL UR4, UR5, UR4, !UP2 ;  /* 0x0000000405048287 */ /* 0x000fe8000d000000 */
[----:B------:R-:W-:Y:S02]  /*5e60*/  @!UP0 UIMAD UR10, UR7, UR10, UR4 ;  /* 0x0000000a070a82a4 */ /* 0x000fe4000f8e0204 */
[----:B------:R-:W-:Y:S02]  /*5e70*/  @!UP0 UIADD3 UR11, UPT, UPT, UR11, -UR4, URZ ;  /* 0x800000040b0b8290 */ /* 0x000fe4000fffe0ff */
[----:B------:R-:W-:Y:S02]  /*5e80*/  UIMAD UR7, UR43, UR8, UR38 ;  /* 0x000000082b0772a4 */ /* 0x000fe4000f8e0226 */
[----:B------:R-:W-:Y:S02]  /*5e90*/  @!UP0 UIMAD UR6, UR11, UR42, UR5 ;  /* 0x0000002a0b0682a4 */ /* 0x000fe4000f8e0205 */
[----:B------:R-:W-:Y:S01]  /*5ea0*/  UIMAD UR4, UR54, UR9, UR37 ;  /* 0x00000009360472a4 */ /* 0x000fe2000f8e0225 */
[----:B------:R-:W-:Y:S02]  /*5eb0*/  @!UP0 UMOV UR5, UR10 ;  /* 0x0000000a00058c82 */ /* 0x000fe40008000000 */
[----:B------:R-:W-:Y:S02]  /*5ec0*/  UIMAD UR38, UR5, UR43, UR7 ;  /* 0x0000002b052672a4 */ /* 0x000fe4000f8e0207 */
[----:B------:R-:W-:Y:S11]  /*5ed0*/  UIMAD UR37, UR6, UR54, UR4 ;  /* 0x00000036062572a4 */ /* 0x000ff6000f8e0204 */
[----:B------:R-:W-:Y:S01]  /*5ee0*/  @!UPT UIADD3 URZ, UPT, UPT, URZ, URZ, URZ ;  /* 0x000000fffffff290 */ /* 0x000fe2000fffe0ff */
.L_x_102:
[----:B------:R-:W-:Y:S01]  /*5ef0*/  UISETP.NE.AND UP0, UPT, UR39, 0x1, UPT ;  /* 0x000000012700788c */ /* 0x000fe2000bf05270 */
[----:B------:R-:W-:Y:S01]  /*5f00*/  IADD3 R147, PT, PT, R147, 0x1, RZ ;  /* 0x0000000193937810 */ /* 0x000fe20007ffe0ff */
[----:B------:R-:W-:Y:S02]  /*5f10*/  USHF.L.U32 UR50, UR16, 0x7, URZ ;  /* 0x0000000710327899 */ /* 0x000fe400080006ff */
[----:B------:R-:W-:Y:S07]  /*5f20*/  USHF.L.U32 UR49, UR20, 0x7, URZ ;  /* 0x0000000714317899 */ /* 0x000fee00080006ff */
[----:B------:R-:W2:Y:S01]  /*5f30*/  @!UP0 LDCU.128 UR12, c[0x0][0xb10] ;  /* 0x00016200ff0c87ac */ /* 0x000ea20008000c00 */
[----:B------:R-:W4:Y:S01]  /*5f40*/  @!UP0 LDCU UR5, c[0x0][0xb0c] ;  /* 0x00016180ff0587ac */ /* 0x000f220008000800 */
[----:B------:R-:W3:Y:S01]  /*5f50*/  @!UP0 LDCU UR10, c[0x0][0xb20] ;  /* 0x00016400ff0a87ac */ /* 0x000ee20008000800 */
[----:B--2---:R-:W-:Y:S02]  /*5f60*/  UIMAD.WIDE.U32 UR8, UR38, UR12, URZ ;  /* 0x0000000c260872a5 */ /* 0x004fe4000f8e00ff */
[----:B------:R-:W-:Y:S02]  /*5f70*/  UIMAD.WIDE.U32 UR6, UR37, UR15, URZ ;  /* 0x0000000f250672a5 */ /* 0x000fe4000f8e00ff */
[----:B------:R-:W-:Y:S03]  /*5f80*/  @!UP0 UISETP.NE.AND UP1, UPT, UR14, 0x1, UPT ;  /* 0x000000010e00888c */ /* 0x000fe6000bf25270 */
[----:B------:R-:W-:Y:S01]  /*5f90*/  @!UP0 UMOV UR4, UR9 ;  /* 0x0000000900048c82 */ /* 0x000fe20008000000 */
[----:B----4-:R-:W-:Y:S02]  /*5fa0*/  @!UP0 UISETP.NE.AND UP2, UPT, UR5, 0x1, UPT ;  /* 0x000000010500888c */ /* 0x010fe4000bf45270 */
[----:B------:R-:W-:Y:S01]  /*5fb0*/  @!UP0 USHF.R.U32.HI UR4, URZ, UR13, UR4 ;  /* 0x0000000dff048299 */ /* 0x000fe20008011604 */
[----:B------:R-:W-:Y:S02]  /*5fc0*/  @!UP0 UMOV UR6, UR7 ;  /* 0x0000000700068c82 */ /* 0x000fe40008000000 */
[----:B---3--:R-:W-:Y:S02]  /*5fd0*/  @!UP0 USHF.R.U32.HI UR6, URZ, UR10, UR6 ;  /* 0x0000000aff068299 */ /* 0x008fe40008011606 */
[----:B------:R-:W-:Y:S02]  /*5fe0*/  @!UP0 USEL UR7, UR38, UR4, !UP2 ;  /* 0x0000000426078287 */ /* 0x000fe4000d000000 */
[----:B------:R-:W-:Y:S04]  /*5ff0*/  @!UP0 USEL UR6, UR37, UR6, !UP1 ;  /* 0x0000000625068287 */ /* 0x000fe8000c800000 */
[----:B------:R-:W-:Y:S02]  /*6000*/  @!UP0 UIADD3 UR4, UPT, UPT, -UR7, UR6, URZ ;  /* 0x0000000607048290 */ /* 0x000fe4000fffe1ff */
[----:B------:R-:W-:Y:S02]  /*6010*/  @!UP0 UIADD3 UR6, UPT, UPT, UR7, -UR6, URZ ;  /* 0x8000000607068290 */ /* 0x000fe4000fffe0ff */
[----:B------:R-:W-:Y:S02]  /*6020*/  @!UP0 UIMAD UR38, UR4, UR5, UR38 ;  /* 0x00000005042682a4 */ /* 0x000fe4000f8e0226 */
[----:B------:R-:W-:Y:S02]  /*6030*/  @!UP0 UIMAD UR37, UR6, UR14, UR37 ;  /* 0x0000000e062582a4 */ /* 0x000fe4000f8e0225 */
[----:B------:R-:W-:Y:S09]  /*6040*/  ULOP3.LUT UP0, URZ, UR60, 0x1b0, URZ, 0xc0, !UPT ;  /* 0x000001b03cff7892 */ /* 0x000ff2000f80c0ff */
[----:B------:R-:W-:Y:S05]  /*6050*/  BRA.U !UP0, `(.L_x_103) ;  /* 0x0000000108407547 */ /* 0x000fea000b800000 */
[----:B------:R-:W2:Y:S01]  /*6060*/  LDCU.64 UR8, c[0x4][0x80] ;  /* 0x01001000ff0877ac */ /* 0x000ea20008000a00 */
[----:B------:R-:W-:Y:S01]  /*6070*/  MOV R3, 0x0 ;  /* 0x0000000000037802 */ /* 0x000fe20000000f00 */
[----:B------:R-:W-:Y:S02]  /*6080*/  HFMA2 R12, -RZ, RZ, 0, 5.9604644775390625e-08 ;  /* 0x00000001ff0c7431 */ /* 0x000fe400000001ff */
[----:B------:R-:W-:Y:S02]  /*6090*/  IMAD.MOV.U32 R8, RZ, RZ, 0x70 ;  /* 0x00000070ff087424 */ /* 0x000fe400078e00ff */
[----:B------:R-:W-:Y:S01]  /*60a0*/  IMAD.MOV.U32 R13, RZ, RZ, RZ ;  /* 0x000000ffff0d7224 */ /* 0x000fe200078e00ff */
[----:B------:R-:W3:Y:S01]  /*60b0*/  LDCU.64 UR6, c[0x4][0x88] ;  /* 0x01001100ff0677ac */ /* 0x000ee20008000a00 */
[----:B------:R-:W4:Y:S01]  /*60c0*/  LDC.64 R2, c[0x4][R3] ;  /* 0x0100000003027b82 */ /* 0x000f220000000a00 */
[----:B------:R-:W1:Y:S01]  /*60d0*/  LDCU.64 UR4, c[0x4][0x8] ;  /* 0x01000100ff0477ac */ /* 0x000e620008000a00 */
[----:B--2---:R-:W-:Y:S01]  /*60e0*/  MOV R5, UR9 ;  /* 0x0000000900057c02 */ /* 0x004fe20008000f00 */
[----:B------:R-:W-:Y:S01]  /*60f0*/  IMAD.U32 R4, RZ, RZ, UR8 ;  /* 0x00000008ff047e24 */ /* 0x000fe2000f8e00ff */
[----:B---3--:R-:W-:Y:S01]  /*6100*/  MOV R7, UR7 ;  /* 0x0000000700077c02 */ /* 0x008fe20008000f00 */
[----:B------:R-:W-:Y:S01]  /*6110*/  IMAD.U32 R6, RZ, RZ, UR6 ;  /* 0x00000006ff067e24 */ /* 0x000fe2000f8e00ff */
[----:B-1----:R-:W-:Y:S01]  /*6120*/  MOV R11, UR5 ;  /* 0x00000005000b7c02 */ /* 0x002fe20008000f00 */
[----:B------:R-:W-:Y:S02]  /*6130*/  IMAD.U32 R10, RZ, RZ, UR4 ;  /* 0x00000004ff0a7e24 */ /* 0x000fe4000f8e00ff */
[----:B------:R-:W-:Y:S07]  /*6140*/  LEPC R20, `(.L_x_103) ;  /* 0x000000001014794e */ /* 0x000fee0000000000 */
[----:B----45:R-:W-:Y:S05]  /*6150*/  CALL.ABS.NOINC R2 ;  /* 0x0000000002007343 */ /* 0x030fea0003c00000 */
.L_x_103:
[----:B------:R-:W-:Y:S01]  /*6160*/  LOP3.LUT P0, RZ, R155, 0x1b0, RZ, 0xc0, !PT ;  /* 0x000001b09bff7812 */ /* 0x000fe2000780c0ff */
[----:B------:R-:W-:Y:S11]  /*6170*/  BSSY.RECONVERGENT B6, `(.L_x_104) ;  /* 0x0000013000067945 */ /* 0x000ff60003800200 */
[----:B------:R-:W-:Y:S01]  /*6180*/  @!UPT UIADD3 URZ, UPT, UPT, URZ, URZ, URZ ;  /* 0x000000fffffff290 */ /* 0x000fe2000fffe0ff */
[----:B------:R-:W-:Y:S05]  /*6190*/  @!P0 BRA `(.L_x_105) ;  /* 0x0000000000408947 */ /* 0x000fea0003800000 */
        /* <DEDUP_REMOVED lines=16> */
.L_x_105:
[----:B------:R-:W-:Y:S05]  /*62a0*/  BSYNC.RECONVERGENT B6 ;  /* 0x0000000000067941 */ /* 0x000fea0003800200 */
.L_x_104:
[----:B------:R-:W-:Y:S02]  /*62b0*/  ISETP.NE.U32.AND P0, PT, RZ, UR56, PT ;  /* 0x00000038ff007c0c */ /* 0x000fe4000bf05070 */
[C---:B------:R-:W-:Y:S02]  /*62c0*/  ISETP.NE.U32.AND P4, PT, R142.reuse, RZ, PT ;  /* 0x000000ff8e00720c */ /* 0x040fe40003f85070 */
[----:B------:R-:W-:Y:S02]  /*62d0*/  ISETP.NE.U32.AND P1, PT, R142, RZ, PT ;  /* 0x000000ff8e00720c */ /* 0x000fe40003f25070 */
[----:B------:R-:W-:Y:S02]  /*62e0*/  ISETP.NE.AND.EX P0, PT, RZ, UR57, PT, P0 ;  /* 0x00000039ff007c0c */ /* 0x000fe4000bf05300 */
[C---:B------:R-:W-:Y:S02]  /*62f0*/  ISETP.NE.AND.EX P4, PT, R143.reuse, RZ, PT, P4 ;  /* 0x000000ff8f00720c */ /* 0x040fe40003f85340 */
[----:B------:R-:W-:Y:S02]  /*6300*/  ISETP.NE.AND.EX P1, PT, R143, RZ, P0, P1 ;  /* 0x000000ff8f00720c */ /* 0x000fe40000725310 */
[----:B------:R-:W-:Y:S02]  /*6310*/  ISETP.NE.U32.AND P5, PT, R138, RZ, PT ;  /* 0x000000ff8a00720c */ /* 0x000fe40003fa5070 */
[----:B------:R-:W-:Y:S02]  /*6320*/  ISETP.NE.U32.AND P2, PT, RZ, UR56, PT ;  /* 0x00000038ff007c0c */ /* 0x000fe4000bf45070 */
[----:B------:R-:W-:Y:S02]  /*6330*/  PLOP3.LUT P0, PT, PT, PT, PT, 0x8, 0x80 ;  /* 0x000000000080781c */ /* 0x000fe40003f0e170 */
[----:B------:R-:W-:Y:S02]  /*6340*/  ISETP.NE.AND.EX P5, PT, R139, RZ, PT, P5 ;  /* 0x000000ff8b00720c */ /* 0x000fe40003fa5350 */
[----:B------:R-:W-:Y:S03]  /*6350*/  ISETP.NE.AND.EX P2, PT, RZ, UR57, PT, P2 ;  /* 0x00000039ff007c0c */ /* 0x000fe6000bf45320 */
[----:B------:R-:W-:Y:S01]  /*6360*/  @!P1 PLOP3.LUT P0, PT, P4, PT, PT, 0x80, 0x8 ;  /* 0x000000000008981c */ /* 0x000fe2000270f070 */
[----:B------:R-:W-:Y:S01]  /*6370*/  @!UPT UIADD3 URZ, UPT, UPT, URZ, URZ, URZ ;  /* 0x000000fffffff290 */ /* 0x000fe2000fffe0ff */
[----:B------:R-:W-:Y:S11]  /*6380*/  @!P4 BRA `(.L_x_106) ;  /* 0x000000000030c947 */ /* 0x000ff60003800000 */
[----:B------:R-:W-:Y:S01]  /*6390*/  ISETP.NE.U32.AND P3, PT, R140, RZ, PT ;  /* 0x000000ff8c00720c */ /* 0x000fe20003f65070 */
[----:B------:R-:W2:Y:S01]  /*63a0*/  LDCU.64 UR4, c[0x0][0x358] ;  /* 0x00006b00ff0477ac */ /* 0x000ea20008000a00 */
[----:B------:R-:W-:Y:S02]  /*63b0*/  IMAD.MOV.U32 R144, RZ, RZ, 0x1 ;  /* 0x00000001ff907424 */ /* 0x000fe400078e00ff */
[----:B------:R-:W-:Y:S11]  /*63c0*/  ISETP.NE.AND.EX P3, PT, R141, RZ, PT, P3 ;  /* 0x000000ff8d00720c */ /* 0x000ff60003f65330 */
[----:B------:R-:W-:Y:S02]  /*63d0*/  @!UPT UIADD3 URZ, UPT, UPT, URZ, URZ, URZ ;  /* 0x000000fffffff290 */ /* 0x000fe4000fffe0ff */
[----:B------:R-:W3:Y:S01]  /*63e0*/  @P3 LDC.64 R2, c[0x0][0x888] ;  /* 0x00022200ff023b82 */ /* 0x000ee20000000a00 */
[----:B-1----:R-:W-:Y:S04]  /*63f0*/  @P3 IMAD R0, R142, UR36, RZ ;  /* 0x000000248e003c24 */ /* 0x002fe8000f8e02ff */
[----:B---3--:R-:W-:Y:S04]  /*6400*/  @P3 IMAD.WIDE R2, R0, 0x4, R2 ;  /* 0x0000000400023825 */ /* 0x008fe800078e0202 */
[----:B------:R-:W-:Y:S01]  /*6410*/  HFMA2 R0, -RZ, RZ, 0, 5.9604644775390625e-08 ;  /* 0x00000001ff007431 */ /* 0x000fe200000001ff */
[----:B--2--5:R2:W5:Y:S04]  /*6420*/  @P3 LDG.E R72, desc[UR4][R2.64] ;  /* 0x0000000402483981 */ /* 0x024568000c1e1900 */
[----:B------:R-:W-:Y:S01]  /*6430*/  @!P3 PRMT R144, R0, 0x7610, R144 ;  /* 0x000076100090b816 */ /* 0x000fe20000000090 */
[----:B--2---:R-:W3:Y:S06]  /*6440*/  @!P3 LDC R72, c[0x0][0x880] ;  /* 0x00022000ff48bb82 */ /* 0x004eec0000000800 */
.L_x_106:
[----:B------:R-:W-:Y:S05]  /*6450*/  @!P5 BRA `(.L_x_107) ;  /* 0x000000000024d947 */ /* 0x000fea0003800000 */
[----:B------:R-:W-:Y:S01]  /*6460*/  ISETP.NE.U32.AND P3, PT, R136, RZ, PT ;  /* 0x000000ff8800720c */ /* 0x000fe20003f65070 */
[----:B------:R-:W2:Y:S03]  /*6470*/  LDCU.64 UR4, c[0x0][0x358] ;  /* 0x00006b00ff0477ac */ /* 0x000ea60008000a00 */
[----:B------:R-:W-:Y:S11]  /*6480*/  ISETP.NE.AND.EX P3, PT, R137, RZ, PT, P3 ;  /* 0x000000ff8900720c */ /* 0x000ff60003f65330 */
[----:B------:R-:W-:Y:S02]  /*6490*/  @!UPT UIADD3 URZ, UPT, UPT, URZ, URZ, URZ ;  /* 0x000000fffffff290 */ /* 0x000fe4000fffe0ff */
[----:B------:R-:W4:Y:S01]  /*64a0*/  @P3 LDC.64 R2, c[0x0][0x8a8] ;  /* 0x00022a00ff023b82 */ /* 0x000f220000000a00 */
[----:B-1----:R-:W-:Y:S04]  /*64b0*/  @P3 IMAD R0, R138, UR36, RZ ;  /* 0x000000248a003c24 */ /* 0x002fe8000f8e02ff */
[----:B----4-:R-:W-:Y:S05]  /*64c0*/  @P3 IMAD.WIDE R2, R0, 0x4, R2 ;  /* 0x0000000400023825 */ /* 0x010fea00078e0202 */
[----:B--2--5:R2:W5:Y:S02]  /*64d0*/  @P3 LDG.E R70, desc[UR4][R2.64] ;  /* 0x0000000402463981 */ /* 0x024564000c1e1900 */
[----:B--2---:R-:W4:Y:S02]  /*64e0*/  @!P3 LDC R70, c[0x0][0x8a0] ;  /* 0x00022800ff46bb82 */ /* 0x004f240000000800 */
.L_x_107:
[----:B---3-5:R-:W-:Y:S01]  /*64f0*/  ISETP.NE.AND P3, PT, R72, RZ, PT ;  /* 0x000000ff4800720c */ /* 0x028fe20003f65270 */
[----:B------:R-:W-:Y:S01]  /*6500*/  BSSY B1, `(.L_x_108) ;  /* 0x0000047000017945 */ /* 0x000fe20003800000 */
[----:B------:R-:W-:Y:S01]  /*6510*/  SEL R7, RZ, 0xffffffff, P2 ;  /* 0xffffffffff077807 */ /* 0x000fe20001000000 */
[----:B------:R-:W-:Y:S01]  /*6520*/  IMAD.MOV.U32 R78, RZ, RZ, 0x1 ;  /* 0x00000001ff4e7424 */ /* 0x000fe200078e00ff */
[----:B-1----:R-:W-:Y:S01]  /*6530*/  @!P1 SEL R0, RZ, 0xffffffff, P3 ;  /* 0xffffffffff009807 */ /* 0x002fe20001800000 */
[----:B------:R-:W-:Y:S01]  /*6540*/  IMAD R71, R68, 0x80, R69 ;  /* 0x0000008044477824 */ /* 0x000fe200078e0245 */
[----:B------:R-:W-:Y:S02]  /*6550*/  LOP3.LUT P2, RZ, R144, 0xff, RZ, 0xc0, !PT ;  /* 0x000000ff90ff7812 */ /* 0x000fe4000784c0ff */
[----:B------:R-:W-:Y:S02]  /*6560*/  CS2R R98, SRZ ;  /* 0x0000000000627805 */ /* 0x000fe4000001ff00 */
[----:B------:R-:W-:Y:S02]  /*6570*/  LEA R3, R150, UR44, 0x3 ;  /* 0x0000002c96037c11 */ /* 0x000fe4000f8e18ff */
[----:B------:R-:W-:Y:S02]  /*6580*/  CS2R R96, SRZ ;  /* 0x0000000000607805 */ /* 0x000fe4000001ff00 */
[----:B------:R-:W-:Y:S02]  /*6590*/  @P0 SEL R0, R7, R0, !P2 ;  /* 0x0000000007000207 */ /* 0x000fe40005000000 */
[----:B------:R-:W-:Y:S02]  /*65a0*/  CS2R R94, SRZ ;  /* 0x00000000005e7805 */ /* 0x000fe4000001ff00 */
[----:B------:R-:W-:Y:S02]  /*65b0*/  LEA R146, R68, UR44, 0x3 ;  /* 0x0000002c44927c11 */ /* 0x000fe4000f8e18ff */
[----:B------:R-:W-:Y:S02]  /*65c0*/  CS2R R92, SRZ ;  /* 0x00000000005c7805 */ /* 0x000fe4000001ff00 */
[----:B------:R-:W-:Y:S02]  /*65d0*/  @!P1 LOP3.LUT R0, R0, 0x1, RZ, 0xc0, !PT ;  /* 0x0000000100009812 */ /* 0x000fe400078ec0ff */
[----:B------:R-:W-:Y:S02]  /*65e0*/  CS2R R86, SRZ ;  /* 0x0000000000567805 */ /* 0x000fe4000001ff00 */
[----:B------:R-:W-:Y:S02]  /*65f0*/  SHF.L.U32 R5, R151, 0x1f, RZ ;  /* 0x0000001f97057819 */ /* 0x000fe400000006ff */
[----:B------:R-:W-:Y:S02]  /*6600*/  CS2R R84, SRZ ;  /* 0x0000000000547805 */ /* 0x000fe4000001ff00 */
[----:B------:R-:W-:Y:S02]  /*6610*/  ISETP.NE.U32.OR P6, PT, R0, 0x1, P1 ;  /* 0x000000010000780c */ /* 0x000fe40000fc5470 */
[----:B------:R-:W-:Y:S02]  /*6620*/  CS2R R82, SRZ ;  /* 0x0000000000527805 */ /* 0x000fe4000001ff00 */
[----:B------:R-:W-:Y:S02]  /*6630*/  SEL R0, RZ, 0xffffffff, P3 ;  /* 0xffffffffff007807 */ /* 0x000fe40001800000 */
[----:B------:R-:W-:Y:S02]  /*6640*/  CS2R R80, SRZ ;  /* 0x0000000000507805 */ /* 0x000fe4000001ff00 */
[----:B------:R-:W-:Y:S02]  /*6650*/  P2R R88, PR, RZ, 0x40 ;  /* 0x00000040ff587803 */ /* 0x000fe40000000000 */
[----:B------:R-:W-:Y:S04]  /*6660*/  @P4 SEL R0, R7, R0, !P2 ;  /* 0x0000000007004207 */ /* 0x000fe80005000000 */
[----:B------:R-:W-:Y:S02]  /*6670*/  LOP3.LUT R0, R0, 0x1, RZ, 0xc0, !PT ;  /* 0x0000000100007812 */ /* 0x000fe400078ec0ff */
[----:B------:R-:W-:Y:S02]  /*6680*/  @P6 SHF.L.U32 R2, R148, 0x1f, RZ ;  /* 0x0000001f94026819 */ /* 0x000fe400000006ff */
[----:B------:R-:W-:Y:S02]  /*6690*/  ISETP.NE.U32.AND P5, PT, R0, 0x1, PT ;  /* 0x000000010000780c */ /* 0x000fe40003fa5070 */
[----:B------:R-:W1:Y:S02]  /*66a0*/  @P6 SYNCS.PHASECHK.TRANS64.TRYWAIT P1, [R3+URZ+0x80], R2 ;  /* 0x00008002030065a7 */ /* 0x000e6400080211ff */
[----:B------:R-:W-:Y:S01]  /*66b0*/  P2R R79, PR, RZ, 0x20 ;  /* 0x00000020ff4f7803 */ /* 0x000fe20000000000 */
[----:B------:R2:W3:Y:S01]  /*66c0*/  SYNCS.PHASECHK.TRANS64.TRYWAIT P0, [R146+URZ+0xd0], R5 ;  /* 0x0000d005920075a7 */ /* 0x0004e200080011ff */
[----:B-1----:R-:W-:Y:S01]  /*66d0*/  @P6 SEL R78, RZ, 0x1, !P1 ;  /* 0x00000001ff4e6807 */ /* 0x002fe20004800000 */
[----:B--2---:R-:W-:Y:S06]  /*66e0*/  @!P6 BRA `(.L_x_109) ;  /* 0x0000000000a0e947 */ /* 0x004fec0003800000 */
[----:B------:R-:W-:Y:S01]  /*66f0*/  @P5 IMAD R7, R150, 0x2000, R135 ;  /* 0x0000200096075824 */ /* 0x000fe200078e0287 */
[----:B------:R-:W-:Y:S01]  /*6700*/  ISETP.NE.AND P1, PT, R78, RZ, PT ;  /* 0x000000ff4e00720c */ /* 0x000fe20003f25270 */
[----:B------:R-:W-:Y:S01]  /*6710*/  BSSY B0, `(.L_x_110) ;  /* 0x0000011000007945 */ /* 0x000fe20003800000 */
[----:B------:R-:W-:Y:S01]  /*6720*/  CS2R R82, SRZ ;  /* 0x0000000000527805 */ /* 0x000fe2000001ff00 */
[----:B------:R-:W-:Y:S01]  /*6730*/  @P5 VIADD R9, R7, UR44 ;  /* 0x0000002c07095c36 */ /* 0x000fe20008000000 */
[----:B------:R-:W-:Y:S02]  /*6740*/  CS2R R80, SRZ ;  /* 0x0000000000507805 */ /* 0x000fe4000001ff00 */
[----:B------:R-:W-:Y:S02]  /*6750*/  CS2R R86, SRZ ;  /* 0x0000000000567805 */ /* 0x000fe4000001ff00 */
[----:B------:R-:W-:Y:S01]  /*6760*/  CS2R R84, SRZ ;  /* 0x0000000000547805 */ /* 0x000fe2000001ff00 */
[--C-:B------:R-:W-:Y:S01]  /*6770*/  @P5 IMAD.IADD R6, R154, 0x1, R9.reuse ;  /* 0x000000019a065824 */ /* 0x100fe200078e0209 */
[----:B------:R-:W-:Y:S01]  /*6780*/  CS2R R94, SRZ ;  /* 0x00000000005e7805 */ /* 0x000fe2000001ff00 */
[--C-:B------:R-:W-:Y:S01]  /*6790*/  @P5 IMAD.IADD R4, R153, 0x1, R9.reuse ;  /* 0x0000000199045824 */ /* 0x100fe200078e0209 */
[----:B------:R-:W-:Y:S01]  /*67a0*/  CS2R R92, SRZ ;  /* 0x00000000005c7805 */ /* 0x000fe2000001ff00 */
[----:B------:R-:W-:Y:S01]  /*67b0*/  @P5 IMAD R2, R152, 0x10, R9 ;  /* 0x0000001098025824 */ /* 0x000fe200078e0209 */
[----:B------:R-:W-:Y:S02]  /*67c0*/  CS2R R98, SRZ ;  /* 0x0000000000627805 */ /* 0x000fe4000001ff00 */
[----:B------:R-:W-:Y:S01]  /*67d0*/  CS2R R96, SRZ ;  /* 0x0000000000607805 */ /* 0x000fe2000001ff00 */
[----:B------:R-:W-:Y:S06]  /*67e0*/  @P1 BRA `(.L_x_111) ;  /* 0x00000000000c1947 */ /* 0x000fec0003800000 */
[----:B------:R-:W-:Y:S04]  /*67f0*/  SHF.L.U32 R0, R148, 0x1f, RZ ;  /* 0x0000001f94007819 */ /* 0x000fe800000006ff */
[----:B------:R-:W1:Y:S02]  /*6800*/  SYNCS.PHASECHK.TRANS64.TRYWAIT P1, [R3+URZ+0x80], R0 ;  /* 0x00008000030075a7 */ /* 0x000e6400080211ff */
[----:B-1----:R-:W-:Y:S05]  /*6810*/  @!P1 BRA `(.L_x_112) ;  /* 0x0000003800089947 */ /* 0x002fea0003800000 */
.L_x_111:
[----:B------:R-:W-:Y:S05]  /*6820*/  BSYNC B0 ;  /* 0x0000000000007941 */ /* 0x000fea0003800000 */
.L_x_110:
[----:B------:R-:W-:Y:S01]  /*6830*/  ISETP.NE.AND P1, PT, R79, RZ, PT ;  /* 0x000000ff4f00720c */ /* 0x000fe20003f25270 */
[----:B-1----:R-:W-:Y:S02]  /*6840*/  VIADD R3, R3, 0x90 ;  /* 0x0000009003037836 */ /* 0x002fe40000000000 */
[----:B------:R-:W-:Y:S02]  /*6850*/  IMAD.U32 R0, RZ, RZ, UR45 ;  /* 0x0000002dff007e24 */ /* 0x000fe4000f8e00ff */
[----:B------:R-:W-:Y:S03]  /*6860*/  VIADD R150, R150, 0x1 ;  /* 0x0000000196967836 */ /* 0x000fe60000000000 */
[----:B------:R-:W-:Y:S05]  /*6870*/  PRMT R0, R0, 0x654, R3 ;  /* 0x0000065400007816 */ /* 0x000fea0000000003 */
[----:B------:R1:W2:Y:S04]  /*6880*/  @P1 LDS.128 R80, [R7+UR44+0x200] ;  /* 0x0002002c07501984 */ /* 0x0002a80008000c00 */
[----:B------:R1:W1:Y:S04]  /*6890*/  @P1 LDS.128 R84, [R6+0x200] ;  /* 0x0002000006541984 */ /* 0x0002680000000c00 */
[----:B------:R1:W1:Y:S04]  /*68a0*/  @P1 LDS.128 R92, [R4+0x200] ;  /* 0x00020000045c1984 */ /* 0x0002680000000c00 */
[----:B------:R1:W1:Y:S01]  /*68b0*/  @P1 LDS.128 R96, [R2+0x200] ;  /* 0x0002000002601984 */ /* 0x0002620000000c00 */
[C---:B------:R-:W-:Y:S01]  /*68c0*/  ISETP.NE.AND P1, PT, R150.reuse, 0x2, PT ;  /* 0x000000029600780c */ /* 0x040fe20003f25270 */
[----:B------:R-:W-:Y:S01]  /*68d0*/  @!PT LDS RZ, [RZ] ;  /* 0x00000000fffff984 */ /* 0x000fe20000000800 */
[----:B------:R-:W-:Y:S01]  /*68e0*/  @!PT LDS RZ, [RZ] ;  /* 0x00000000fffff984 */ /* 0x000fe20000000800 */
[----:B------:R-:W-:Y:S01]  /*68f0*/  @!PT LDS RZ, [RZ] ;  /* 0x00000000fffff984 */ /* 0x000fe20000000800 */
[----:B------:R-:W-:Y:S01]  /*6900*/  @!PT LDS RZ, [RZ] ;  /* 0x00000000fffff984 */ /* 0x000fe20000000800 */
[----:B------:R5:W-:Y:S06]  /*6910*/  MEMBAR.ALL.CTA ;  /* 0x0000000000007992 */ /* 0x000bec0000008000 */
[----:B-----5:R-:W5:Y:S01]  /*6920*/  FENCE.VIEW.ASYNC.S ;  /* 0x00000000000073c6 */ /* 0x020f620000000000 */
[----:B------:R-:W-:Y:S02]  /*6930*/  SEL R3, RZ, 0x1, P1 ;  /* 0x00000001ff037807 */ /* 0x000fe40000800000 */
[----:B------:R-:W-:Y:S02]  /*6940*/  SEL R150, R150, RZ, P1 ;  /* 0x000000ff96967207 */ /* 0x000fe40000800000 */
[----:B------:R-:W-:Y:S01]  /*6950*/  LOP3.LUT R148, R148, R3, RZ, 0x3c, !PT ;  /* 0x0000000394947212 */ /* 0x000fe200078e3cff */
[----:B-----5:R1:W-:Y:S06]  /*6960*/  SYNCS.ARRIVE.TRANS64.RED.A1T0 RZ, [R0+URZ], RZ ;  /* 0x000000ff00ff79a7 */ /* 0x0203ec00081004ff */
.L_x_109:
[----:B------:R-:W-:Y:S05]  /*6970*/  BSYNC B1 ;  /* 0x0000000000017941 */ /* 0x000fea0003800000 */
.L_x_108:
[----:B-1----:R-:W-:Y:S04]  /*6980*/  SHF.R.U32.HI R0, RZ, 0x15, R71 ;  /* 0x00000015ff007819 */ /* 0x002fe80000011647 */
[----:B------:R-:W-:Y:S01]  /*6990*/  LOP3.LUT P1, RZ, R0, 0x3, R145, 0x48, !PT ;  /* 0x0000000300ff7812 */ /* 0x000fe20007824891 */
[----:B------:R-:W-:Y:S01]  /*69a0*/  @!UPT UIADD3 URZ, UPT, UPT, URZ, URZ, URZ ;  /* 0x000000fffffff290 */ /* 0x000fe2000fffe0ff */
[----:B---3--:R-:W-:Y:S11]  /*69b0*/  @P0 BRA `(.L_x_113) ;  /* 0x0000000000080947 */ /* 0x008ff60003800000 */
[----:B------:R-:W1:Y:S02]  /*69c0*/  SYNCS.PHASECHK.TRANS64.TRYWAIT P0, [R146+URZ+0xd0], R5 ;  /* 0x0000d005920075a7 */ /* 0x000e6400080011ff */
[----:B-1----:R-:W-:Y:S05]  /*69d0*/  @!P0 BRA `(.L_x_114) ;  /* 0x0000003400ac8947 */ /* 0x002fea0003800000 */
.L_x_113:
[----:B------:R-:W-:Y:S05]  /*69e0*/  @!P1 BRA `(.L_x_115) ;  /* 0x0000000000409947 */ /* 0x000fea0003800000 */
[----:B------:R-:W1:Y:S01]  /*69f0*/  LDCU.64 UR8, c[0x4][0x70] ;  /* 0x01000e00ff0877ac */ /* 0x000e620008000a00 */
[----:B------:R-:W-:Y:S01]  /*6a00*/  MOV R3, 0x0 ;  /* 0x0000000000037802 */ /* 0x000fe20000000f00 */
[----:B------:R-:W-:Y:S02]  /*6a10*/  HFMA2 R12, -RZ, RZ, 0, 5.9604644775390625e-08 ;  /* 0x00000001ff0c7431 */ /* 0x000fe400000001ff */
[----:B------:R-:W-:Y:S02]  /*6a20*/  IMAD.MOV.U32 R8, RZ, RZ, 0x192 ;  /* 0x00000192ff087424 */ /* 0x000fe400078e00ff */
[----:B------:R-:W-:Y:S01]  /*6a30*/  IMAD.MOV.U32 R13, RZ, RZ, RZ ;  /* 0x000000ffff0d7224 */ /* 0x000fe200078e00ff */
[----:B------:R-:W3:Y:S01]  /*6a40*/  LDCU.64 UR6, c[0x4][0x78] ;  /* 0x01000f00ff0677ac */ /* 0x000ee20008000a00 */
[----:B------:R-:W2:Y:S01]  /*6a50*/  LDC.64 R2, c[0x4][R3] ;  /* 0x0100000003027b82 */ /* 0x000ea20000000a00 */
[----:B------:R-:W5:Y:S01]  /*6a60*/  LDCU.64 UR4, c[0x4][0x10] ;  /* 0x01000200ff0477ac */ /* 0x000f620008000a00 */
[----:B-1----:R-:W-:Y:S01]  /*6a70*/  MOV R5, UR9 ;  /* 0x0000000900057c02 */ /* 0x002fe20008000f00 */
[----:B------:R-:W-:Y:S01]  /*6a80*/  IMAD.U32 R4, RZ, RZ, UR8 ;  /* 0x00000008ff047e24 */ /* 0x000fe2000f8e00ff */
[----:B---3--:R-:W-:Y:S01]  /*6a90*/  MOV R7, UR7 ;  /* 0x0000000700077c02 */ /* 0x008fe20008000f00 */
[----:B------:R-:W-:Y:S01]  /*6aa0*/  IMAD.U32 R6, RZ, RZ, UR6 ;  /* 0x00000006ff067e24 */ /* 0x000fe2000f8e00ff */
[----:B-----5:R-:W-:Y:S01]  /*6ab0*/  MOV R11, UR5 ;  /* 0x00000005000b7c02 */ /* 0x020fe20008000f00 */
[----:B------:R-:W-:Y:S02]  /*6ac0*/  IMAD.U32 R10, RZ, RZ, UR4 ;  /* 0x00000004ff0a7e24 */ /* 0x000fe4000f8e00ff */
[----:B------:R-:W-:Y:S07]  /*6ad0*/  LEPC R20, `(.L_x_115) ;  /* 0x000000001014794e */ /* 0x000fee0000000000 */
[----:B--2-4-:R-:W-:Y:S05]  /*6ae0*/  CALL.ABS.NOINC R2 ;  /* 0x0000000002007343 */ /* 0x014fea0003c00000 */
.L_x_115:
[----:B--2---:R-:W-:Y:S01]  /*6af0*/  SHF.L.U32 R75, R80, 0x10, RZ ;  /* 0x00000010504b7819 */ /* 0x004fe200000006ff */
[----:B------:R-:W-:Y:S05]  /*6b00*/  WARPSYNC.ALL ;  /* 0x0000000000007948 */ /* 0x000fea0003800000 */
[----:B------:R-:W-:Y:S01]  /*6b10*/  R2UR UR4, R71 ;  /* 0x00000000470472ca */ /* 0x000fe200000e0000 */
[----:B------:R-:W-:Y:S01]  /*6b20*/  BSSY.RECONVERGENT B0, `(.L_x_116) ;  /* 0x0000121000007945 */ /* 0x000fe20003800200 */
[----:B------:R-:W-:Y:S02]  /*6b30*/  ISETP.NE.AND P6, PT, R88, RZ, PT ;  /* 0x000000ff5800720c */ /* 0x000fe40003fc5270 */
[----:B------:R-:W-:Y:S02]  /*6b40*/  IADD3 R113, PT, PT, R135, UR44, RZ ;  /* 0x0000002c87717c10 */ /* 0x000fe4000fffe0ff */
[----:B------:R-:W-:Y:S02]  /*6b50*/  SHF.L.U32 R112, R152, 0x4, RZ ;  /* 0x0000000498707819 */ /* 0x000fe400000006ff */
[-C--:B------:R-:W-:Y:S02]  /*6b60*/  IADD3 R159, PT, PT, R154, R113.reuse, RZ ;  /* 0x000000719a9f7210 */ /* 0x080fe40007ffe0ff */
[----:B------:R-:W-:Y:S02]  /*6b70*/  IADD3 R158, PT, PT, R153, R113, RZ ;  /* 0x00000071999e7210 */ /* 0x000fe40007ffe0ff */
[----:B------:R-:W-:Y:S01]  /*6b80*/  IADD3 R157, PT, PT, R113, R112, RZ ;  /* 0x00000070719d7210 */ /* 0x000fe20007ffe0ff */
[----:B-1----:R-:W4:Y:S01]  /*6b90*/  LDTM.x64 R4, tmem[UR4] ;  /* 0x00000004000479ee */ /* 0x002f220008340000 */
[C---:B------:R-:W-:Y:S02]  /*6ba0*/  PRMT R73, R80.reuse, 0x8880, RZ ;  /* 0x0000888050497816 */ /* 0x040fe400000000ff */
[----:B------:R-:W-:Y:S02]  /*6bb0*/  SHF.R.S32.HI R75, RZ, 0x18, R75 ;  /* 0x00000018ff4b7819 */ /* 0x000fe4000001144b */
[----:B------:R-:W-:Y:S02]  /*6bc0*/  SHF.R.S32.HI R76, RZ, 0x18, R81 ;  /* 0x00000018ff4c7819 */ /* 0x000fe40000011451 */
[----:B------:R-:W-:Y:S02]  /*6bd0*/  SHF.L.U32 R74, R80, 0x8, RZ ;  /* 0x00000008504a7819 */ /* 0x000fe400000006ff */
[----:B------:R-:W-:Y:S02]  /*6be0*/  SHF.L.U32 R77, R81, 0x8, RZ ;  /* 0x00000008514d7819 */ /* 0x000fe400000006ff */
[----:B------:R-:W-:Y:S02]  /*6bf0*/  SHF.R.S32.HI R74, RZ, 0x18, R74 ;  /* 0x00000018ff4a7819 */ /* 0x000fe4000001144a */
[----:B------:R-:W-:Y:S02]  /*6c00*/  SHF.R.S32.HI R77, RZ, 0x18, R77 ;  /* 0x00000018ff4d7819 */ /* 0x000fe4000001144d */
[----:B------:R-:W-:Y:S02]  /*6c10*/  ISETP.NE.AND P0, PT, R156, RZ, PT ;  /* 0x000000ff9c00720c */ /* 0x000fe40003f05270 */
[----:B------:R-:W-:Y:S02]  /*6c20*/  LEA R114, R150, UR44, 0x3 ;  /* 0x0000002c96727c11 */ /* 0x000fe4000f8e18ff */
[----:B------:R-:W-:Y:S01]  /*6c30*/  @P6 SHF.L.U32 R115, R148, 0x1f, RZ ;  /* 0x0000001f94736819 */ /* 0x000fe200000006ff */
[C---:B----4-:R-:W-:Y:S02]  /*6c40*/  IMAD R0, R70.reuse, R4, RZ ;  /* 0x0000000446007224 */ /* 0x050fe400078e02ff */
[C---:B------:R-:W-:Y:S02]  /*6c50*/  IMAD R2, R70.reuse, R5, RZ ;  /* 0x0000000546027224 */ /* 0x040fe400078e02ff */
[----:B------:R-:W-:Y:S02]  /*6c60*/  IMAD R3, R70, R6, RZ ;  /* 0x0000000646037224 */ /* 0x000fe400078e02ff */
[-C--:B------:R-:W-:Y:S01]  /*6c70*/  IMAD R0, R73, R72.reuse, R0 ;  /* 0x0000004849007224 */ /* 0x080fe200078e0200 */
[----:B------:R-:W-:Y:S01]  /*6c80*/  SHF.R.S32.HI R73, RZ, 0x18, R80 ;  /* 0x00000018ff497819 */ /* 0x000fe20000011450 */
[-C--:B------:R-:W-:Y:S01]  /*6c90*/  IMAD R2, R75, R72.reuse, R2 ;  /* 0x000000484b027224 */ /* 0x080fe200078e0202 */
[C---:B------:R-:W-:Y:S01]  /*6ca0*/  PRMT R75, R81.reuse, 0x8880, RZ ;  /* 0x00008880514b7816 */ /* 0x040fe200000000ff */
[----:B------:R-:W-:Y:S01]  /*6cb0*/  IMAD R3, R74, R72, R3 ;  /* 0x000000484a037224 */ /* 0x000fe200078e0203 */
[----:B------:R-:W-:Y:S01]  /*6cc0*/  SHF.L.U32 R74, R81, 0x10, RZ ;  /* 0x00000010514a7819 */ /* 0x000fe200000006ff */
[C---:B------:R-:W-:Y:S02]  /*6cd0*/  IMAD R7, R70.reuse, R7, RZ ;  /* 0x0000000746077224 */ /* 0x040fe400078e02ff */
[C---:B------:R-:W-:Y:S01]  /*6ce0*/  IMAD R4, R70.reuse, R8, RZ ;  /* 0x0000000846047224 */ /* 0x040fe200078e02ff */
[----:B------:R-:W-:Y:S01]  /*6cf0*/  SHF.R.S32.HI R74, RZ, 0x18, R74 ;  /* 0x00000018ff4a7819 */ /* 0x000fe2000001144a */
[----:B------:R-:W-:Y:S02]  /*6d00*/  IMAD R5, R70, R9, RZ ;  /* 0x0000000946057224 */ /* 0x000fe400078e02ff */
[-C--:B------:R-:W-:Y:S01]  /*6d10*/  IMAD R7, R73, R72.reuse, R7 ;  /* 0x0000004849077224 */ /* 0x080fe200078e0207 */
[C---:B------:R-:W-:Y:S01]  /*6d20*/  PRMT R73, R82.reuse, 0x8880, RZ ;  /* 0x0000888052497816 */ /* 0x040fe200000000ff */
[----:B------:R-:W-:Y:S01]  /*6d30*/  IMAD R4, R75, R72, R4 ;  /* 0x000000484b047224 */ /* 0x000fe200078e0204 */
[----:B------:R-:W-:Y:S01]  /*6d40*/  SHF.L.U32 R75, R82, 0x8, RZ ;  /* 0x00000008524b7819 */ /* 0x000fe200000006ff */
[----:B------:R-:W-:Y:S01]  /*6d50*/  IMAD R6, R70, R10, RZ ;  /* 0x0000000a46067224 */ /* 0x000fe200078e02ff */
[----:B------:R-:W-:Y:S01]  /*6d60*/  I2IP.S8.S32.SAT R89, R7, R3, RZ ;  /* 0x0000000307597239 */ /* 0x000fe200000014ff */
[----:B------:R-:W-:Y:S01]  /*6d70*/  IMAD R5, R74, R72, R5 ;  /* 0x000000484a057224 */ /* 0x000fe200078e0205 */
[----:B------:R-:W-:Y:S01]  /*6d80*/  SHF.L.U32 R74, R82, 0x10, RZ ;  /* 0x00000010524a7819 */ /* 0x000fe200000006ff */
[----:B------:R-:W-:Y:S01]  /*6d90*/  IMAD R11, R70, R11, RZ ;  /* 0x0000000b460b7224 */ /* 0x000fe200078e02ff */
[----:B------:R-:W-:Y:S01]  /*6da0*/  I2IP.S8.S32.SAT R88, R2, R0, R89 ;  /* 0x0000000002587239 */ /* 0x000fe20000001459 */
[C---:B------:R-:W-:Y:S01]  /*6db0*/  IMAD R8, R70.reuse, R12, RZ ;  /* 0x0000000c46087224 */ /* 0x040fe200078e02ff */
[----:B------:R-:W-:Y:S01]  /*6dc0*/  SHF.R.S32.HI R74, RZ, 0x18, R74 ;  /* 0x00000018ff4a7819 */ /* 0x000fe2000001144a */
[-C--:B------:R-:W-:Y:S01]  /*6dd0*/  IMAD R6, R77, R72.reuse, R6 ;  /* 0x000000484d067224 */ /* 0x080fe200078e0206 */
[----:B------:R-:W-:Y:S01]  /*6de0*/  SHF.R.S32.HI R75, RZ, 0x18, R75 ;  /* 0x00000018ff4b7819 */ /* 0x000fe2000001144b */
[----:B------:R-:W-:Y:S01]  /*6df0*/  IMAD R9, R70, R13, RZ ;  /* 0x0000000d46097224 */ /* 0x000fe200078e02ff */
[----:B------:R-:W-:Y:S01]  /*6e00*/  SHF.L.U32 R77, R83, 0x8, RZ ;  /* 0x00000008534d7819 */ /* 0x000fe200000006ff */
[-C--:B------:R-:W-:Y:S01]  /*6e10*/  IMAD R11, R76, R72.reuse, R11 ;  /* 0x000000484c0b7224 */ /* 0x080fe200078e020b */
[----:B------:R-:W-:Y:S01]  /*6e20*/  SHF.R.S32.HI R76, RZ, 0x18, R83 ;  /* 0x00000018ff4c7819 */ /* 0x000fe20000011453 */
[----:B------:R-:W-:Y:S01]  /*6e30*/  IMAD R8, R73, R72, R8 ;  /* 0x0000004849087224 */ /* 0x000fe200078e0208 */
[----:B------:R-:W-:Y:S01]  /*6e40*/  SHF.R.S32.HI R73, RZ, 0x18, R82 ;  /* 0x00000018ff497819 */ /* 0x000fe20000011452 */
[----:B------:R-:W-:Y:S01]  /*6e50*/  IMAD R10, R70, R14, RZ ;  /* 0x0000000e460a7224 */ /* 0x000fe200078e02ff */
[----:B------:R-:W-:Y:S01]  /*6e60*/  I2IP.S8.S32.SAT R90, R11, R6, RZ ;  /* 0x000000060b5a7239 */ /* 0x000fe200000014ff */
[----:B------:R-:W-:Y:S01]  /*6e70*/  IMAD R9, R74, R72, R9 ;  /* 0x000000484a097224 */ /* 0x000fe200078e0209 */
[----:B------:R-:W-:Y:S01]  /*6e80*/  SHF.R.S32.HI R77, RZ, 0x18, R77 ;  /* 0x00000018ff4d7819 */ /* 0x000fe2000001144d */
[----:B------:R-:W-:Y:S01]  /*6e90*/  IMAD.U32 R74, R83, 0x10000, RZ ;  /* 0x00010000534a7824 */ /* 0x000fe200078e00ff */
[----:B------:R-:W-:Y:S01]  /*6ea0*/  I2IP.S8.S32.SAT R89, R5, R4, R90 ;  /* 0x0000000405597239 */ /* 0x000fe2000000145a */
[C---:B------:R-:W-:Y:S02]  /*6eb0*/  IMAD R15, R70.reuse, R15, RZ ;  /* 0x0000000f460f7224 */ /* 0x040fe400078e02ff */
[----:B------:R-:W-:Y:S01]  /*6ec0*/  IMAD R10, R75, R72, R10 ;  /* 0x000000484b0a7224 */ /* 0x000fe200078e020a */
[----:B------:R-:W-:Y:S01]  /*6ed0*/  PRMT R75, R83, 0x8880, RZ ;  /* 0x00008880534b7816 */ /* 0x000fe200000000ff */
        /* <DEDUP_REMOVED lines=11> */
[C---:B------:R-:W-:Y:S01]  /*6f90*/  IMAD R19, R70.reuse, R19, RZ ;  /* 0x0000001346137224 */ /* 0x040fe200078e02ff */
[----:B------:R-:W-:Y:S01]  /*6fa0*/  I2IP.S8.S32.SAT R90, R9, R8, R90 ;  /* 0x00000008095a7239 */ /* 0x000fe2000000145a */
[C---:B------:R-:W-:Y:S01]  /*6fb0*/  IMAD R16, R70.reuse, R20, RZ ;  /* 0x0000001446107224 */ /* 0x040fe200078e02ff */
[----:B------:R-:W-:Y:S01]  /*6fc0*/  SHF.R.S32.HI R74, RZ, 0x18, R74 ;  /* 0x00000018ff4a7819 */ /* 0x000fe2000001144a */
[-C--:B------:R-:W-:Y:S01]  /*6fd0*/  IMAD R14, R77, R72.reuse, R14 ;  /* 0x000000484d0e7224 */ /* 0x080fe200078e020e */
[----:B------:R-:W-:Y:S01]  /*6fe0*/  SHF.R.S32.HI R75, RZ, 0x18, R75 ;  /* 0x00000018ff4b7819 */ /* 0x000fe2000001144b */
[----:B------:R-:W-:Y:S01]  /*6ff0*/  IMAD R17, R70, R21, RZ ;  /* 0x0000001546117224 */ /* 0x000fe200078e02ff */
[----:B------:R-:W-:Y:S01]  /*7000*/  SHF.L.U32 R77, R85, 0x8, RZ ;  /* 0x00000008554d7819 */ /* 0x000fe200000006ff */
[----:B------:R-:W-:Y:S01]  /*7010*/  IMAD R19, R76, R72, R19 ;  /* 0x000000484c137224 */ /* 0x000fe200078e0213 */
[----:B------:R-:W-:Y:S01]  /*7020*/  SHF.R.S32.HI R76, RZ, 0x18, R85 ;  /* 0x00000018ff4c7819 */ /* 0x000fe20000011455 */
[----:B------:R-:W-:Y:S01]  /*7030*/  IMAD R18, R70, R22, RZ ;  /* 0x0000001646127224 */ /* 0x000fe200078e02ff */
[----:B------:R-:W-:Y:S01]  /*7040*/  SHF.R.S32.HI R77, RZ, 0x18, R77 ;  /* 0x00000018ff4d7819 */ /* 0x000fe2000001144d */
[----:B------:R-:W-:Y:S01]  /*7050*/  IMAD R16, R73, R72, R16 ;  /* 0x0000004849107224 */ /* 0x000fe200078e0210 */
[----:B------:R-:W-:Y:S01]  /*7060*/  I2IP.S8.S32.SAT R91, R19, R14, RZ ;  /* 0x0000000e135b7239 */ /* 0x000fe200000014ff */
[-C--:B------:R-:W-:Y:S01]  /*7070*/  IMAD R17, R74, R72.reuse, R17 ;  /* 0x000000484a117224 */ /* 0x080fe200078e0211 */
[----:B------:R-:W-:Y:S01]  /*7080*/  SHF.L.U32 R74, R85, 0x10, RZ ;  /* 0x00000010554a7819 */ /* 0x000fe200000006ff */
[C---:B------:R-:W-:Y:S01]  /*7090*/  IMAD R23, R70.reuse, R23, RZ ;  /* 0x0000001746177224 */ /* 0x040fe200078e02ff */
[----:B------:R-:W-:Y:S01]  /*70a0*/  SHF.R.S32.HI R73, RZ, 0x18, R84 ;  /* 0x00000018ff497819 */ /* 0x000fe20000011454 */
[----:B------:R-:W-:Y:S01]  /*70b0*/  IMAD R18, R75, R72, R18 ;  /* 0x000000484b127224 */ /* 0x000fe200078e0212 */
[----:B------:R-:W-:Y:S01]  /*70c0*/  PRMT R75, R85, 0x8880, RZ ;  /* 0x00008880554b7816 */ /* 0x000fe200000000ff */
[C---:B------:R-:W-:Y:S01]  /*70d0*/  IMAD R20, R70.reuse, R24, RZ ;  /* 0x0000001846147224 */ /* 0x040fe200078e02ff */
[----:B------:R-:W-:Y:S01]  /*70e0*/  SHF.R.S32.HI R74, RZ, 0x18, R74 ;  /* 0x00000018ff4a7819 */ /* 0x000fe2000001144a */
[----:B------:R-:W-:Y:S01]  /*70f0*/  IMAD R21, R70, R25, RZ ;  /* 0x0000001946157224 */ /* 0x000fe200078e02ff */
[----:B------:R-:W-:Y:S01]  /*7100*/  I2IP.S8.S32.SAT R91, R13, R12, R91 ;  /* 0x0000000c0d5b7239 */ /* 0x000fe2000000145b */
[-C--:B------:R-:W-:Y:S01]  /*7110*/  IMAD R23, R73, R72.reuse, R23 ;  /* 0x0000004849177224 */ /* 0x080fe200078e0217 */
[C---:B------:R-:W-:Y:S01]  /*7120*/  PRMT R73, R86.reuse, 0x8880, RZ ;  /* 0x0000888056497816 */ /* 0x040fe200000000ff */
[-C--:B------:R-:W-:Y:S01]  /*7130*/  IMAD R20, R75, R72.reuse, R20 ;  /* 0x000000484b147224 */ /* 0x080fe200078e0214 */
[----:B------:R-:W-:Y:S01]  /*7140*/  SHF.L.U32 R75, R86, 0x8, RZ ;  /* 0x00000008564b7819 */ /* 0x000fe200000006ff */
[----:B------:R-:W-:Y:S01]  /*7150*/  IMAD R21, R74, R72, R21 ;  /* 0x000000484a157224 */ /* 0x000fe200078e0215 */
[----:B------:R1:W-:Y:S01]  /*7160*/  STS.128 [R135+UR44+0x4200], R88 ;  /* 0x0042005887007988 */ /* 0x0003e20008000c2c */
[----:B------:R-:W-:Y:S01]  /*7170*/  IMAD R22, R70, R26, RZ ;  /* 0x0000001a46167224 */ /* 0x000fe200078e02ff */
[----:B------:R-:W-:Y:S01]  /*7180*/  I2IP.S8.S32.SAT R100, R23, R18, RZ ;  /* 0x0000001217647239 */ /* 0x000fe200000014ff */
[----:B------:R-:W-:Y:S01]  /*7190*/  IMAD.U32 R74, R86, 0x10000, RZ ;  /* 0x00010000564a7824 */ /* 0x000fe200078e00ff */
[----:B------:R-:W-:Y:S01]  /*71a0*/  SHF.R.S32.HI R75, RZ, 0x18, R75 ;  /* 0x00000018ff4b7819 */ /* 0x000fe2000001144b */
[C---:B------:R-:W-:Y:S01]  /*71b0*/  IMAD R27, R70.reuse, R27, RZ ;  /* 0x0000001b461b7224 */ /* 0x040fe200078e02ff */
[----:B------:R-:W-:Y:S01]  /*71c0*/  I2IP.S8.S32.SAT R100, R17, R16, R100 ;  /* 0x0000001011647239 */ /* 0x000fe20000001464 */
[C---:B------:R-:W-:Y:S01]  /*71d0*/  IMAD R24, R70.reuse, R28, RZ ;  /* 0x0000001c46187224 */ /* 0x040fe200078e02ff */
[----:B------:R-:W-:Y:S01]  /*71e0*/  SHF.R.S32.HI R74, RZ, 0x18, R74 ;  /* 0x00000018ff4a7819 */ /* 0x000fe2000001144a */
[-C--:B------:R-:W-:Y:S01]  /*71f0*/  IMAD R22, R77, R72.reuse, R22 ;  /* 0x000000484d167224 */ /* 0x080fe200078e0216 */
[----:B------:R-:W-:Y:S01]  /*7200*/  SHF.L.U32 R77, R87, 0x8, RZ ;  /* 0x00000008574d7819 */ /* 0x000fe200000006ff */
[----:B------:R-:W-:Y:S02]  /*7210*/  IMAD R25, R70, R29, RZ ;  /* 0x0000001d46197224 */ /* 0x000fe400078e02ff */
        /* <DEDUP_REMOVED lines=33> */
[----:B------:R-:W-:Y:S01]  /*7430*/  PRMT R76, R93, 0x8880, RZ ;  /* 0x000088805d4c7816 */ /* 0x000fe200000000ff */
[C---:B------:R-:W-:Y:S02]  /*7440*/  IMAD R34, R70.reuse, R38, RZ ;  /* 0x0000002646227224 */ /* 0x040fe400078e02ff */
[----:B------:R-:W-:Y:S01]  /*7450*/  IMAD R32, R73, R72, R32 ;  /* 0x0000004849207224 */ /* 0x000fe200078e0220 */
[----:B------:R-:W-:Y:S01]  /*7460*/  SHF.R.S32.HI R73, RZ, 0x18, R92 ;  /* 0x00000018ff497819 */ /* 0x000fe2000001145c */
[----:B------:R-:W-:Y:S01]  /*7470*/  IMAD R39, R70, R39, RZ ;  /* 0x0000002746277224 */ /* 0x000fe200078e02ff */
[----:B------:R-:W-:Y:S01]  /*7480*/  I2IP.S8.S32.SAT R103, R35, R30, RZ ;  /* 0x0000001e23677239 */ /* 0x000fe200000014ff */
[-C--:B------:R-:W-:Y:S02]  /*7490*/  IMAD R33, R74, R72.reuse, R33 ;  /* 0x000000484a217224 */ /* 0x080fe400078e0221 */
[----:B------:R-:W-:Y:S01]  /*74a0*/  IMAD R34, R75, R72, R34 ;  /* 0x000000484b227224 */ /* 0x000fe200078e0222 */
[----:B------:R-:W-:Y:S01]  /*74b0*/  I2IP.S8.S32.SAT R103, R29, R28, R103 ;  /* 0x0000001c1d677239 */ /* 0x000fe20000001467 */
[C---:B------:R-:W-:Y:S01]  /*74c0*/  IMAD.U32 R74, R93.reuse, 0x10000, RZ ;  /* 0x000100005d4a7824 */ /* 0x040fe200078e00ff */
[----:B------:R-:W-:Y:S01]  /*74d0*/  SHF.L.U32 R75, R93, 0x8, RZ ;  /* 0x000000085d4b7819 */ /* 0x000fe200000006ff */
[----:B------:R-:W-:Y:S01]  /*74e0*/  IMAD R39, R73, R72, R39 ;  /* 0x0000004849277224 */ /* 0x000fe200078e0227 */
[----:B------:R-:W-:Y:S01]  /*74f0*/  MOV R73, R76 ;  /* 0x0000004c00497202 */ /* 0x000fe20000000f00 */
[C---:B------:R-:W-:Y:S01]  /*7500*/  IMAD R36, R70.reuse, R40, RZ ;  /* 0x0000002846247224 */ /* 0x040fe200078e02ff */
[----:B------:R-:W-:Y:S01]  /*7510*/  SHF.R.S32.HI R74, RZ, 0x18, R74 ;  /* 0x00000018ff4a7819 */ /* 0x000fe2000001144a */
[C---:B------:R-:W-:Y:S01]  /*7520*/  IMAD R37, R70.reuse, R41, RZ ;  /* 0x0000002946257224 */ /* 0x040fe200078e02ff */
[----:B------:R-:W-:Y:S01]  /*7530*/  SHF.R.S32.HI R75, RZ, 0x18, R75 ;  /* 0x00000018ff4b7819 */ /* 0x000fe2000001144b */
[----:B------:R-:W-:Y:S01]  /*7540*/  IMAD R38, R70, R42, RZ ;  /* 0x0000002a46267224 */ /* 0x000fe200078e02ff */
[----:B------:R1:W-:Y:S01]  /*7550*/  STS.128 [R159+0x4200], R100 ;  /* 0x004200649f007388 */ /* 0x0003e20000000c00 */
[----:B------:R-:W-:Y:S01]  /*7560*/  IMAD R36, R73, R72, R36 ;  /* 0x0000004849247224 */ /* 0x000fe200078e0224 */
[----:B------:R-:W-:Y:S01]  /*7570*/  I2IP.S8.S32.SAT R104, R39, R34, RZ ;  /* 0x0000002227687239 */ /* 0x000fe200000014ff */
[-C--:B------:R-:W-:Y:S01]  /*7580*/  IMAD R37, R74, R72.reuse, R37 ;  /* 0x000000484a257224 */ /* 0x080fe200078e0225 */
[----:B------:R-:W-:Y:S01]  /*7590*/  SHF.R.S32.HI R76, RZ, 0x18, R93 ;  /* 0x00000018ff4c7819 */ /* 0x000fe2000001145d */
[----:B------:R-:W-:Y:S01]  /*75a0*/  IMAD R43, R70, R43, RZ ;  /* 0x0000002b462b7224 */ /* 0x000fe200078e02ff */
[C---:B------:R-:W-:Y:S01]  /*75b0*/  SHF.L.U32 R74, R94.reuse, 0x10, RZ ;  /* 0x000000105e4a7819 */ /* 0x040fe200000006ff */
[----:B------:R-:W-:Y:S01]  /*75c0*/  IMAD R38, R75, R72, R38 ;  /* 0x000000484b267224 */ /* 0x000fe200078e0226 */
[----:B------:R-:W-:Y:S01]  /*75d0*/  PRMT R73, R94, 0x8880, RZ ;  /* 0x000088805e497816 */ /* 0x000fe200000000ff */
[----:B------:R-:W-:Y:S01]  /*75e0*/  IMAD R40, R70, R44, RZ ;  /* 0x0000002c46287224 */ /* 0x000fe200078e02ff */
[----:B------:R-:W-:Y:S01]  /*75f0*/  SHF.L.U32 R75, R94, 0x8, RZ ;  /* 0x000000085e4b7819 */ /* 0x000fe200000006ff */
[----:B------:R-:W-:Y:S01]  /*7600*/  IMAD R41, R70, R45, RZ ;  /* 0x0000002d46297224 */ /* 0x000fe200078e02ff */
[----:B------:R-:W-:Y:S01]  /*7610*/  SHF.R.S32.HI R74, RZ, 0x18, R74 ;  /* 0x00000018ff4a7819 */ /* 0x000fe2000001144a */
[----:B------:R-:W-:Y:S01]  /*7620*/  IMAD R43, R76, R72, R43 ;  /* 0x000000484c2b7224 */ /* 0x000fe200078e022b */
[----:B------:R-:W-:Y:S01]  /*7630*/  SHF.R.S32.HI R75, RZ, 0x18, R75 ;  /* 0x00000018ff4b7819 */ /* 0x000fe2000001144b */
[C---:B------:R-:W-:Y:S01]  /*7640*/  IMAD R42, R70.reuse, R46, RZ ;  /* 0x0000002e462a7224 */ /* 0x040fe200078e02ff */
[----:B------:R-:W-:Y:S01]  /*7650*/  I2IP.S8.S32.SAT R104, R33, R32, R104 ;  /* 0x0000002021687239 */ /* 0x000fe20000001468 */
[----:B------:R-:W-:Y:S01]  /*7660*/  IMAD R40, R73, R72, R40 ;  /* 0x0000004849287224 */ /* 0x000fe200078e0228 */
[----:B------:R-:W-:Y:S01]  /*7670*/  SHF.R.S32.HI R76, RZ, 0x18, R94 ;  /* 0x00000018ff4c7819 */ /* 0x000fe2000001145e */
[----:B------:R-:W-:Y:S01]  /*7680*/  IMAD R47, R70, R47, RZ ;  /* 0x0000002f462f7224 */ /* 0x000fe200078e02ff */
[----:B------:R-:W-:Y:S01]  /*7690*/  I2IP.S8.S32.SAT R105, R43, R38, RZ ;  /* 0x000000262b697239 */ /* 0x000fe200000014ff */
[-C--:B------:R-:W-:Y:S01]  /*76a0*/  IMAD R41, R74, R72.reuse, R41 ;  /* 0x000000484a297224 */ /* 0x080fe200078e0229 */
[----:B------:R-:W-:Y:S01]  /*76b0*/  PRMT R73, R95, 0x8880, RZ ;  /* 0x000088805f497816 */ /* 0x000fe200000000ff */
[-C--:B------:R-:W-:Y:S01]  /*76c0*/  IMAD R42, R75, R72.reuse, R42 ;  /* 0x000000484b2a7224 */ /* 0x080fe200078e022a */
[----:B------:R-:W-:Y:S01]  /*76d0*/  SHF.L.U32 R74, R95, 0x10, RZ ;  /* 0x000000105f4a7819 */ /* 0x000fe200000006ff */
[----:B------:R-:W-:Y:S01]  /*76e0*/  IMAD R47, R76, R72, R47 ;  /* 0x000000484c2f7224 */ /* 0x000fe200078e022f */
[----:B------:R-:W-:Y:S01]  /*76f0*/  I2IP.S8.S32.SAT R105, R37, R36, R105 ;  /* 0x0000002425697239 */ /* 0x000fe20000001469 */
[C---:B------:R-:W-:Y:S01]  /*7700*/  IMAD R44, R70.reuse, R48, RZ ;  /* 0x00000030462c7224 */ /* 0x040fe200078e02ff */
[----:B------:R-:W-:Y:S01]  /*7710*/  SHF.R.S32.HI R74, RZ, 0x18, R74 ;  /* 0x00000018ff4a7819 */ /* 0x000fe2000001144a */
[----:B------:R-:W-:Y:S01]  /*7720*/  IMAD.SHL.U32 R76, R95, 0x100, RZ ;  /* 0x000001005f4c7824 */ /* 0x000fe200078e00ff */
[----:B------:R-:W-:Y:S01]  /*7730*/  I2IP.S8.S32.SAT R106, R47, R42, RZ ;  /* 0x0000002a2f6a7239 */ /* 0x000fe200000014ff */
[----:B------:R-:W-:Y:S01]  /*7740*/  IMAD R45, R70, R49, RZ ;  /* 0x00000031462d7224 */ /* 0x000fe200078e02ff */
[----:B------:R-:W-:Y:S01]  /*7750*/  PRMT R75, R96, 0x8880, RZ ;  /* 0x00008880604b7816 */ /* 0x000fe200000000ff */
[----:B------:R-:W-:Y:S01]  /*7760*/  IMAD R44, R73, R72, R44 ;  /* 0x00000048492c7224 */ /* 0x000fe200078e022c */
[----:B------:R-:W-:Y:S01]  /*7770*/  SHF.R.S32.HI R73, RZ, 0x18, R76 ;  /* 0x00000018ff497819 */ /* 0x000fe2000001144c */
[----:B------:R-:W-:Y:S01]  /*7780*/  IMAD R46, R70, R50, RZ ;  /* 0x00000032462e7224 */ /* 0x000fe200078e02ff */
[----:B------:R-:W-:Y:S01]  /*7790*/  I2IP.S8.S32.SAT R106, R41, R40, R106 ;  /* 0x00000028296a7239 */ /* 0x000fe2000000146a */
[----:B------:R-:W-:Y:S01]  /*77a0*/  IMAD R45, R74, R72, R45 ;  /* 0x000000484a2d7224 */ /* 0x000fe200078e022d */
[----:B------:R-:W-:Y:S01]  /*77b0*/  SHF.R.S32.HI R74, RZ, 0x18, R95 ;  /* 0x00000018ff4a7819 */ /* 0x000fe2000001145f */
[----:B------:R-:W-:Y:S01]  /*77c0*/  IMAD R51, R70, R51, RZ ;  /* 0x0000003346337224 */ /* 0x000fe200078e02ff */
[----:B------:R-:W-:Y:S01]  /*77d0*/  SHF.L.U32 R76, R96, 0x8, RZ ;  /* 0x00000008604c7819 */ /* 0x000fe200000006ff */
[----:B------:R-:W-:Y:S02]  /*77e0*/  IMAD R48, R70, R52, RZ ;  /* 0x0000003446307224 */ /* 0x000fe400078e02ff */
[-C--:B------:R-:W-:Y:S01]  /*77f0*/  IMAD R46, R73, R72.reuse, R46 ;  /* 0x00000048492e7224 */ /* 0x080fe200078e022e */
[----:B------:R-:W-:Y:S01]  /*7800*/  SHF.R.S32.HI R73, RZ, 0x18, R77 ;  /* 0x00000018ff497819 */ /* 0x000fe2000001144d */
[-C--:B------:R-:W-:Y:S01]  /*7810*/  IMAD R51, R74, R72.reuse, R51 ;  /* 0x000000484a337224 */ /* 0x080fe200078e0233 */
[----:B------:R-:W-:Y:S01]  /*7820*/  SHF.R.S32.HI R74, RZ, 0x18, R96 ;  /* 0x00000018ff4a7819 */ /* 0x000fe20000011460 */
[----:B------:R-:W-:Y:S01]  /*7830*/  IMAD R49, R70, R53, RZ ;  /* 0x0000003546317224 */ /* 0x000fe200078e02ff */
[----:B------:R-:W-:Y:S01]  /*7840*/  SHF.L.U32 R77, R98, 0x8, RZ ;  /* 0x00000008624d7819 */ /* 0x000fe200000006ff */
[----:B------:R-:W-:Y:S01]  /*7850*/  IMAD R48, R75, R72, R48 ;  /* 0x000000484b307224 */ /* 0x000fe200078e0230 */
[----:B------:R-:W-:Y:S01]  /*7860*/  SHF.R.S32.HI R75, RZ, 0x18, R76 ;  /* 0x00000018ff4b7819 */ /* 0x000fe2000001144c */
[C---:B------:R-:W-:Y:S01]  /*7870*/  IMAD R50, R70.reuse, R54, RZ ;  /* 0x0000003646327224 */ /* 0x040fe200078e02ff */
[----:B------:R-:W-:Y:S01]  /*7880*/  I2IP.S8.S32.SAT R107, R51, R46, RZ ;  /* 0x0000002e336b7239 */ /* 0x000fe200000014ff */
[C---:B------:R-:W-:Y:S01]  /*7890*/  IMAD R55, R70.reuse, R55, RZ ;  /* 0x0000003746377224 */ /* 0x040fe200078e02ff */
[----:B------:R-:W-:Y:S01]  /*78a0*/  SHF.L.U32 R76, R97, 0x10, RZ ;  /* 0x00000010614c7819 */ /* 0x000fe200000006ff */
[----:B------:R-:W-:Y:S01]  /*78b0*/  IMAD R49, R73, R72, R49 ;  /* 0x0000004849317224 */ /* 0x000fe200078e0231 */
[----:B------:R-:W-:Y:S01]  /*78c0*/  PRMT R73, R97, 0x8880, RZ ;  /* 0x0000888061497816 */ /* 0x000fe200000000ff */
[----:B------:R-:W-:Y:S01]  /*78d0*/  IMAD R52, R70, R56, RZ ;  /* 0x0000003846347224 */ /* 0x000fe200078e02ff */
[----:B------:R-:W-:Y:S01]  /*78e0*/  I2IP.S8.S32.SAT R107, R45, R44, R107 ;  /* 0x0000002c2d6b7239 */ /* 0x000fe2000000146b */
[-C--:B------:R-:W-:Y:S01]  /*78f0*/  IMAD R50, R75, R72.reuse, R50 ;  /* 0x000000484b327224 */ /* 0x080fe200078e0232 */
[----:B------:R-:W-:Y:S01]  /*7900*/  PRMT R75, R98, 0x8880, RZ ;  /* 0x00008880624b7816 */ /* 0x000fe200000000ff */
[-C--:B------:R-:W-:Y:S01]  /*7910*/  IMAD R55, R74, R72.reuse, R55 ;  /* 0x000000484a377224 */ /* 0x080fe200078e0237 */
[----:B------:R-:W-:Y:S01]  /*7920*/  SHF.R.S32.HI R74, RZ, 0x18, R76 ;  /* 0x00000018ff4a7819 */ /* 0x000fe2000001144c */
[----:B------:R-:W-:Y:S01]  /*7930*/  IMAD R52, R73, R72, R52 ;  /* 0x0000004849347224 */ /* 0x000fe200078e0234 */
[----:B------:R-:W-:Y:S01]  /*7940*/  SHF.L.U32 R73, R97, 0x8, RZ ;  /* 0x0000000861497819 */ /* 0x000fe200000006ff */
[C---:B------:R-:W-:Y:S01]  /*7950*/  IMAD R53, R70.reuse, R57, RZ ;  /* 0x0000003946357224 */ /* 0x040fe200078e02ff */
[----:B------:R1:W-:Y:S01]  /*7960*/  STS.128 [R158+0x4200], R104 ;  /* 0x004200689e007388 */ /* 0x0003e20000000c00 */
[----:B------:R-:W-:Y:S01]  /*7970*/  IMAD R54, R70, R58, RZ ;  /* 0x0000003a46367224 */ /* 0x000fe200078e02ff */
[----:B------:R-:W-:Y:S01]  /*7980*/  SHF.R.S32.HI R73, RZ, 0x18, R73 ;  /* 0x00000018ff497819 */ /* 0x000fe20000011449 */
[----:B------:R-:W-:Y:S01]  /*7990*/  IMAD R53, R74, R72, R53 ;  /* 0x000000484a357224 */ /* 0x000fe200078e0235 */
[----:B------:R-:W-:Y:S01]  /*79a0*/  SHF.L.U32 R76, R98, 0x10, RZ ;  /* 0x00000010624c7819 */ /* 0x000fe200000006ff */
[C---:B------:R-:W-:Y:S01]  /*79b0*/  IMAD R59, R70.reuse, R59, RZ ;  /* 0x0000003b463b7224 */ /* 0x040fe200078e02ff */
[----:B------:R-:W-:Y:S01]  /*79c0*/  SHF.R.S32.HI R74, RZ, 0x18, R97 ;  /* 0x00000018ff4a7819 */ /* 0x000fe20000011461 */
[C---:B------:R-:W-:Y:S01]  /*79d0*/  IMAD R56, R70.reuse, R60, RZ ;  /* 0x0000003c46387224 */ /* 0x040fe200078e02ff */
[----:B------:R-:W-:Y:S01]  /*79e0*/  I2IP.S8.S32.SAT R108, R55, R50, RZ ;  /* 0x00000032376c7239 */ /* 0x000fe200000014ff */
[----:B------:R-:W-:Y:S01]  /*79f0*/  IMAD R54, R73, R72, R54 ;  /* 0x0000004849367224 */ /* 0x000fe200078e0236 */
[----:B------:R-:W-:Y:S01]  /*7a00*/  SHF.R.S32.HI R76, RZ, 0x18, R76 ;  /* 0x00000018ff4c7819 */ /* 0x000fe2000001144c */
[----:B------:R-:W-:Y:S01]  /*7a10*/  IMAD R57, R70, R61, RZ ;  /* 0x0000003d46397224 */ /* 0x000fe200078e02ff */
[----:B------:R-:W-:Y:S01]  /*7a20*/  I2IP.S8.S32.SAT R108, R49, R48, R108 ;  /* 0x00000030316c7239 */ /* 0x000fe2000000146c */
[----:B------:R-:W-:Y:S01]  /*7a30*/  IMAD R59, R74, R72, R59 ;  /* 0x000000484a3b7224 */ /* 0x000fe200078e023b */
[----:B------:R-:W-:Y:S01]  /*7a40*/  SHF.R.S32.HI R77, RZ, 0x18, R77 ;  /* 0x00000018ff4d7819 */ /* 0x000fe2000001144d */
[----:B------:R-:W-:Y:S01]  /*7a50*/  IMAD R58, R70, R62, RZ ;  /* 0x0000003e463a7224 */ /* 0x000fe200078e02ff */
[----:B------:R-:W-:Y:S01]  /*7a60*/  SHF.R.S32.HI R73, RZ, 0x18, R98 ;  /* 0x00000018ff497819 */ /* 0x000fe20000011462 */
[----:B------:R-:W-:Y:S01]  /*7a70*/  IMAD R56, R75, R72, R56 ;  /* 0x000000484b387224 */ /* 0x000fe200078e0238 */
[----:B------:R-:W-:Y:S01]  /*7a80*/  I2IP.S8.S32.SAT R109, R59, R54, RZ ;  /* 0x000000363b6d7239 */ /* 0x000fe200000014ff */
[----:B------:R-:W-:Y:S01]  /*7a90*/  IMAD R57, R76, R72, R57 ;  /* 0x000000484c397224 */ /* 0x000fe200078e0239 */
[C---:B------:R-:W-:Y:S01]  /*7aa0*/  PRMT R75, R99.reuse, 0x8880, RZ ;  /* 0x00008880634b7816 */ /* 0x040fe200000000ff */
[----:B------:R-:W-:Y:S01]  /*7ab0*/  IMAD.U32 R74, R99, 0x10000, RZ ;  /* 0x00010000634a7824 */ /* 0x000fe200078e00ff */
[----:B------:R-:W-:Y:S01]  /*7ac0*/  I2IP.S8.S32.SAT R109, R53, R52, R109 ;  /* 0x00000034356d7239 */ /* 0x000fe2000000146d */
[C---:B------:R-:W-:Y:S01]  /*7ad0*/  IMAD R63, R70.reuse, R63, RZ ;  /* 0x0000003f463f7224 */ /* 0x040fe200078e02ff */
[----:B------:R-:W-:Y:S01]  /*7ae0*/  SHF.R.S32.HI R76, RZ, 0x18, R99 ;  /* 0x00000018ff4c7819 */ /* 0x000fe20000011463 */
[----:B------:R-:W-:Y:S01]  /*7af0*/  IMAD R58, R77, R72, R58 ;  /* 0x000000484d3a7224 */ /* 0x000fe200078e023a */
[----:B------:R-:W-:Y:S01]  /*7b00*/  SHF.L.U32 R77, R99, 0x8, RZ ;  /* 0x00000008634d7819 */ /* 0x000fe200000006ff */
[C---:B------:R-:W-:Y:S01]  /*7b10*/  IMAD R60, R70.reuse, R64, RZ ;  /* 0x00000040463c7224 */ /* 0x040fe200078e02ff */
[----:B------:R-:W-:Y:S01]  /*7b20*/  SHF.R.S32.HI R74, RZ, 0x18, R74 ;  /* 0x00000018ff4a7819 */ /* 0x000fe2000001144a */
[C---:B------:R-:W-:Y:S01]  /*7b30*/  IMAD R61, R70.reuse, R65, RZ ;  /* 0x00000041463d7224 */ /* 0x040fe200078e02ff */
[----:B------:R-:W-:Y:S01]  /*7b40*/  SHF.R.S32.HI R77, RZ, 0x18, R77 ;  /* 0x00000018ff4d7819 */ /* 0x000fe2000001144d */
[-C--:B------:R-:W-:Y:S02]  /*7b50*/  IMAD R63, R73, R72.reuse, R63 ;  /* 0x00000048493f7224 */ /* 0x080fe400078e023f */
[----:B------:R-:W-:Y:S02]  /*7b60*/  IMAD R60, R75, R72, R60 ;  /* 0x000000484b3c7224 */ /* 0x000fe400078e023c */
[----:B------:R-:W-:Y:S01]  /*7b70*/  IMAD R62, R70, R66, RZ ;  /* 0x00000042463e7224 */ /* 0x000fe200078e02ff */
[----:B------:R-:W-:Y:S01]  /*7b80*/  I2IP.S8.S32.SAT R110, R63, R58, RZ ;  /* 0x0000003a3f6e7239 */ /* 0x000fe200000014ff */
[----:B------:R-:W-:Y:S02]  /*7b90*/  IMAD R61, R74, R72, R61 ;  /* 0x000000484a3d7224 */ /* 0x000fe400078e023d */
[----:B------:R-:W-:Y:S01]  /*7ba0*/  IMAD R67, R70, R67, RZ ;  /* 0x0000004346437224 */ /* 0x000fe200078e02ff */
[----:B------:R-:W-:Y:S01]  /*7bb0*/  I2IP.S8.S32.SAT R110, R57, R56, R110 ;  /* 0x00000038396e7239 */ /* 0x000fe2000000146e */
[-C--:B------:R-:W-:Y:S02]  /*7bc0*/  IMAD R62, R77, R72.reuse, R62 ;  /* 0x000000484d3e7224 */ /* 0x080fe400078e023e */
[----:B------:R-:W-:Y:S05]  /*7bd0*/  IMAD R67, R76, R72, R67 ;  /* 0x000000484c437224 */ /* 0x000fea00078e0243 */
[----:B------:R-:W-:Y:S04]  /*7be0*/  I2IP.S8.S32.SAT R111, R67, R62, RZ ;  /* 0x0000003e436f7239 */ /* 0x000fe800000014ff */
[----:B------:R-:W-:Y:S05]  /*7bf0*/  I2IP.S8.S32.SAT R111, R61, R60, R111 ;  /* 0x0000003c3d6f7239 */ /* 0x000fea000000146f */
[----:B------:R1:W-:Y:S01]  /*7c00*/  STS.128 [R157+0x4200], R108 ;  /* 0x0042006c9d007388 */ /* 0x0003e20000000c00 */
[----:B------:R-:W-:Y:S01]  /*7c10*/  @!PT LDS RZ, [RZ] ;  /* 0x00000000fffff984 */ /* 0x000fe20000000800 */
[----:B------:R-:W-:Y:S01]  /*7c20*/  @!PT LDS RZ, [RZ] ;  /* 0x00000000fffff984 */ /* 0x000fe20000000800 */
[----:B------:R-:W-:Y:S01]  /*7c30*/  @!PT LDS RZ, [RZ] ;  /* 0x00000000fffff984 */ /* 0x000fe20000000800 */
[----:B------:R-:W-:Y:S01]  /*7c40*/  @!PT LDS RZ, [RZ] ;  /* 0x00000000fffff984 */ /* 0x000fe20000000800 */
[----:B------:R2:W-:Y:S07]  /*7c50*/  MEMBAR.ALL.CTA ;  /* 0x0000000000007992 */ /* 0x0005ee0000008000 */
[----:B--2---:R-:W2:Y:S02]  /*7c60*/  FENCE.VIEW.ASYNC.S ;  /* 0x00000000000073c6 */ /* 0x004ea40000000000 */
[----:B--2---:R-:W-:Y:S06]  /*7c70*/  BAR.SYNC.DEFER_BLOCKING 0x1, 0x80 ;  /* 0x0042000000007b1d */ /* 0x004fec0000010000 */
[----:B------:R-:W-:Y:S05]  /*7c80*/  @P0 BRA `(.L_x_117) ;  /* 0x0000000000280947 */ /* 0x000fea0003800000 */
[----:B------:R-:W2:Y:S01]  /*7c90*/  LDCU.64 UR6, c[0x0][0x348] ;  /* 0x00006900ff0677ac */ /* 0x000ea20008000a00 */
[----:B------:R-:W-:Y:S01]  /*7ca0*/  UIADD3 UR4, UPT, UPT, UR44, 0x4200, URZ ;  /* 0x000042002c047890 */ /* 0x000fe2000fffe0ff */
[----:B------:R-:W-:Y:S05]  /*7cb0*/  UMOV UR51, UR36 ;  /* 0x0000002400337c82 */ /* 0x000fea0008000000 */
[----:B------:R-:W-:Y:S04]  /*7cc0*/  MOV R155, UR4 ;  /* 0x00000004009b7c02 */ /* 0x000fe80008000f00 */
[----:B------:R-:W-:Y:S01]  /*7cd0*/  R2UR UR48, R155 ;  /* 0x000000009b3072ca */ /* 0x000fe200000e0000 */
[----:B--2---:R-:W-:Y:S04]  /*7ce0*/  UIADD3 UR4, UP0, UPT, UR6, 0x680, URZ ;  /* 0x0000068006047890 */ /* 0x004fe8000ff1e0ff */
[----:B------:R-:W-:Y:S09]  /*7cf0*/  UIADD3.X UR5, UPT, UPT, URZ, UR7, URZ, UP0, !UPT ;  /* 0x00000007ff057290 */ /* 0x000ff200087fe4ff */
[----:B------:R2:W-:Y:S01]  /*7d00*/  UTMASTG.3D [UR48], [UR4] ;  /* 0x00000030040073b5 */ /* 0x0005e20008010000 */
[----:B------:R0:W-:Y:S01]  /*7d10*/  UTMACMDFLUSH ;  /* 0x00000000000079b7 */ /* 0x0001e20000000000 */
[----:B--2---:R-:W-:Y:S04]  /*7d20*/  DEPBAR.LE SB0, 0x1 ;  /* 0x000080400000791a */ /* 0x004fe80000000000 */
.L_x_117:
[----:B------:R-:W-:Y:S05]  /*7d30*/  BSYNC.RECONVERGENT B0 ;  /* 0x0000000000007941 */ /* 0x000fea0003800200 */
.L_x_116:
[----:B------:R-:W-:Y:S06]  /*7d40*/  BAR.SYNC.DEFER_BLOCKING 0x1, 0x80 ;  /* 0x0042000000007b1d */ /* 0x000fec0000010000 */
[----:B------:R-:W2:Y:S01]  /*7d50*/  @P6 SYNCS.PHASECHK.TRANS64.TRYWAIT P0, [R114+URZ+0x80], R115 ;  /* 0x00008073720065a7 */ /* 0x000ea200080011ff */
[----:B------:R-:W-:Y:S01]  /*7d60*/  BSSY B1, `(.L_x_118) ;  /* 0x0000023000017945 */ /* 0x000fe20003800000 */
[----:B--2---:R-:W-:Y:S03]  /*7d70*/  @P6 SEL R78, RZ, 0x1, !P0 ;  /* 0x00000001ff4e6807 */ /* 0x004fe60004000000 */
[----:B------:R-:W-:Y:S05]  /*7d80*/  @!P6 BRA `(.L_x_119) ;  /* 0x000000000080e947 */ /* 0x000fea0003800000 */
[----:B------:R-:W-:Y:S01]  /*7d90*/  ISETP.NE.AND P1, PT, R79, RZ, PT ;  /* 0x000000ff4f00720c */ /* 0x000fe20003f25270 */
[----:B------:R-:W-:Y:S01]  /*7da0*/  BSSY B0, `(.L_x_120) ;  /* 0x000000a000007945 */ /* 0x000fe20003800000 */
[----:B------:R-:W-:Y:S11]  /*7db0*/  ISETP.NE.AND P0, PT, R78, RZ, PT ;  /* 0x000000ff4e00720c */ /* 0x000ff60003f05270 */
[----:B------:R-:W-:Y:S04]  /*7dc0*/  @P1 IMAD R113, R150, 0x2000, R113 ;  /* 0x0000200096711824 */ /* 0x000fe800078e0271 */
[--C-:B------:R-:W-:Y:S01]  /*7dd0*/  @P1 IMAD.IADD R112, R112, 0x1, R113.reuse ;  /* 0x0000000170701824 */ /* 0x100fe200078e0271 */
[----:B------:R-:W-:Y:S01]  /*7de0*/  @P1 IADD3 R2, PT, PT, R154, R113, RZ ;  /* 0x000000719a021210 */ /* 0x000fe20007ffe0ff */
[----:B------:R-:W-:Y:S01]  /*7df0*/  @P1 IMAD.IADD R0, R153, 0x1, R113 ;  /* 0x0000000199001824 */ /* 0x000fe200078e0271 */
[----:B------:R-:W-:Y:S06]  /*7e00*/  @P0 BRA `(.L_x_121) ;  /* 0x00000000000c0947 */ /* 0x000fec0003800000 */
[----:B------:R-:W-:Y:S04]  /*7e10*/  SHF.L.U32 R3, R148, 0x1f, RZ ;  /* 0x0000001f94037819 */ /* 0x000fe800000006ff */
[----:B------:R-:W2:Y:S02]  /*7e20*/  SYNCS.PHASECHK.TRANS64.TRYWAIT P0, [R114+URZ+0x80], R3 ;  /* 0x00008003720075a7 */ /* 0x000ea400080011ff */
[----:B--2---:R-:W-:Y:S05]  /*7e30*/  @!P0 BRA `(.L_x_122) ;  /* 0x0000002000a88947 */ /* 0x004fea0003800000 */
.L_x_121:
[----:B------:R-:W-:Y:S05]  /*7e40*/  BSYNC B0 ;  /* 0x0000000000007941 */ /* 0x000fea0003800000 */
.L_x_120:
[----:B------:R-:W-:Y:S01]  /*7e50*/  ISETP.NE.AND P0, PT, R79, RZ, PT ;  /* 0x000000ff4f00720c */ /* 0x000fe20003f05270 */
[----:B--2---:R-:W-:Y:S02]  /*7e60*/  VIADD R114, R114, 0x90 ;  /* 0x0000009072727836 */ /* 0x004fe40000000000 */
[----:B------:R-:W-:Y:S02]  /*7e70*/  IMAD.U32 R3, RZ, RZ, UR45 ;  /* 0x0000002dff037e24 */ /* 0x000fe4000f8e00ff */
[----:B------:R-:W-:Y:S03]  /*7e80*/  VIADD R150, R150, 0x1 ;  /* 0x0000000196967836 */ /* 0x000fe60000000000 */
[----:B------:R-:W-:Y:S05]  /*7e90*/  PRMT R3, R3, 0x654, R114 ;  /* 0x0000065403037816 */ /* 0x000fea0000000072 */
[----:B------:R2:W3:Y:S04]  /*7ea0*/  @P0 LDS.128 R80, [R113+0x200] ;  /* 0x0002000071500984 */ /* 0x0004e80000000c00 */
[----:B------:R2:W4:Y:S04]  /*7eb0*/  @P0 LDS.128 R84, [R2+0x200] ;  /* 0x0002000002540984 */ /* 0x0005280000000c00 */
        /* <DEDUP_REMOVED lines=9> */
[----:B------:R-:W-:Y:S01]  /*7f50*/  SEL R150, R150, RZ, P0 ;  /* 0x000000ff96967207 */ /* 0x000fe20000000000 */
[----:B-----5:R5:W-:Y:S02]  /*7f60*/  SYNCS.ARRIVE.TRANS64.RED.A1T0 RZ, [R3+URZ], RZ ;  /* 0x000000ff03ff79a7 */ /* 0x020be400081004ff */
[----:B-----5:R-:W-:Y:S04]  /*7f70*/  SEL R3, RZ, 0x1, P0 ;  /* 0x00000001ff037807 */ /* 0x020fe80000000000 */
[----:B--234-:R-:W-:Y:S02]  /*7f80*/  LOP3.LUT R148, R148, R3, RZ, 0x3c, !PT ;  /* 0x0000000394947212 */ /* 0x01cfe400078e3cff */
.L_x_119:
[----:B------:R-:W-:Y:S05]  /*7f90*/  BSYNC B1 ;  /* 0x0000000000017941 */ /* 0x000fea0003800000 */
.L_x_118:
[----:B------:R-:W-:Y:S05]  /*7fa0*/  VIADD R0, R71, 0x40 ;  /* 0x0000004047007836 */ /* 0x000fea0000000000 */
[----:B------:R-:W-:Y:S04]  /*7fb0*/  SHF.R.U32.HI R0, RZ, 0x15, R0 ;  /* 0x00000015ff007819 */ /* 0x000fe80000011600 */
[----:B------:R-:W-:Y:S11]  /*7fc0*/  LOP3.LUT P0, RZ, R0, 0x3, R145, 0x48, !PT ;  /* 0x0000000300ff7812 */ /* 0x000ff60007804891 */
[----:B------:R-:W-:Y:S02]  /*7fd0*/  @!UPT UIADD3 URZ, UPT, UPT, URZ, URZ, URZ ;  /* 0x000000fffffff290 */ /* 0x000fe4000fffe0ff */
        /* <DEDUP_REMOVED lines=8> */
[----:B------:R-:W5:Y:S01]  /*8060*/  LDCU.64 UR4, c[0x4][0x10] ;  /* 0x01000200ff0477ac */ /* 0x000f620008000a00 */
[----:B--2---:R-:W-:Y:S01]  /*8070*/  MOV R5, UR9 ;  /* 0x0000000900057c02 */ /* 0x004fe20008000f00 */
[----:B------:R-:W-:Y:S01]  /*8080*/  IMAD.U32 R4, RZ, RZ, UR8 ;  /* 0x00000008ff047e24 */ /* 0x000fe2000f8e00ff */
[----:B---3--:R-:W-:Y:S01]  /*8090*/  MOV R7, UR7 ;  /* 0x0000000700077c02 */ /* 0x008fe20008000f00 */
[----:B------:R-:W-:Y:S01]  /*80a0*/  IMAD.U32 R6, RZ, RZ, UR6 ;  /* 0x00000006ff067e24 */ /* 0x000fe2000f8e00ff */
[----:B-----5:R-:W-:Y:S01]  /*80b0*/  MOV R11, UR5 ;  /* 0x00000005000b7c02 */ /* 0x020fe20008000f00 */
[----:B------:R-:W-:Y:S02]  /*80c0*/  IMAD.U32 R10, RZ, RZ, UR4 ;  /* 0x00000004ff0a7e24 */ /* 0x000fe4000f8e00ff */
[----:B------:R-:W-:Y:S07]  /*80d0*/  LEPC R20, `(.L_x_123) ;  /* 0x000000001014794e */ /* 0x000fee0000000000 */
[----:B-1--4-:R-:W-:Y:S05]  /*80e0*/  CALL.ABS.NOINC R2 ;  /* 0x0000000002007343 */ /* 0x012fea0003c00000 */
.L_x_123:
[----:B------:R-:W-:Y:S01]  /*80f0*/  ISETP.NE.AND P0, PT, R156, RZ, PT ;  /* 0x000000ff9c00720c */ /* 0x000fe20003f05270 */
[----:B------:R-:W-:Y:S05]  /*8100*/  WARPSYNC.ALL ;  /* 0x0000000000007948 */ /* 0x000fea0003800000 */
[----:B------:R-:W-:Y:S01]  /*8110*/  R2UR UR4, R71 ;  /* 0x00000000470472ca */ /* 0x000fe200000e0000 */
[----:B------:R-:W-:Y:S01]  /*8120*/  IMAD.U32 R130, R82, 0x10000, RZ ;  /* 0x0001000052827824 */ /* 0x000fe200078e00ff */
[C---:B------:R-:W-:Y:S01]  /*8130*/  SHF.L.U32 R75, R80.reuse, 0x10, RZ ;  /* 0x00000010504b7819 */ /* 0x040fe200000006ff */
[----:B------:R-:W-:Y:S01]  /*8140*/  IMAD.U32 R115, R87, 0x10000, RZ ;  /* 0x0001000057737824 */ /* 0x000fe200078e00ff */
[----:B------:R-:W-:Y:S01]  /*8150*/  PRMT R73, R80, 0x8880, RZ ;  /* 0x0000888050497816 */ /* 0x000fe200000000ff */
[----:B-1----:R-:W-:Y:S01]  /*8160*/  IMAD.U32 R104, R96, 0x10000, RZ ;  /* 0x0001000060687824 */ /* 0x002fe200078e00ff */
[----:B------:R-:W-:Y:S01]  /*8170*/  SHF.L.U32 R74, R80, 0x8, RZ ;  /* 0x00000008504a7819 */ /* 0x000fe200000006ff */
[----:B------:R-:W-:Y:S01]  /*8180*/  IMAD.SHL.U32 R123, R84, 0x100, RZ ;  /* 0x00000100547b7824 */ /* 0x000fe200078e00ff */
[----:B------:R-:W-:Y:S01]  /*8190*/  SHF.R.S32.HI R75, RZ, 0x18, R75 ;  /* 0x00000018ff4b7819 */ /* 0x000fe2000001144b */
[----:B------:R-:W-:Y:S01]  /*81a0*/  IMAD.SHL.U32 R108, R93, 0x100, RZ ;  /* 0x000001005d6c7824 */ /* 0x000fe200078e00ff */
[----:B------:R-:W-:Y:S01]  /*81b0*/  SHF.R.S32.HI R74, RZ, 0x18, R74 ;  /* 0x00000018ff4a7819 */ /* 0x000fe2000001144a */
[----:B------:R-:W-:Y:S01]  /*81c0*/  BSSY.RECONVERGENT B0, `(.L_x_124) ;  /* 0x0000122000007945 */ /* 0x000fe20003800200 */
[----:B------:R-:W-:Y:S01]  /*81d0*/  SHF.R.S32.HI R76, RZ, 0x18, R80 ;  /* 0x00000018ff4c7819 */ /* 0x000fe20000011450 */
[----:B------:R-:W1:Y:S01]  /*81e0*/  LDTM.x64 R4, tmem[UR4+0x40] ;  /* 0x00004004000479ee */ /* 0x000e620008340000 */
[----:B------:R-:W-:Y:S01]  /*81f0*/  NOP ;  /* 0x0000000000007918 */ /* 0x000fe20000000000 */
[----:B------:R-:W-:Y:S02]  /*8200*/  IADD3 R146, PT, PT, R146, 0xf0, RZ ;  /* 0x000000f092927810 */ /* 0x000fe40007ffe0ff */
[C---:B------:R-:W-:Y:S02]  /*8210*/  PRMT R134, R81.reuse, 0x8880, RZ ;  /* 0x0000888051867816 */ /* 0x040fe400000000ff */
[----:B------:R-:W-:Y:S02]  /*8220*/  LOP3.LUT R146, R146, 0xfefffff8, RZ, 0xc0, !PT ;  /* 0xfefffff892927812 */ /* 0x000fe400078ec0ff */
[----:B------:R-:W-:Y:S02]  /*8230*/  SHF.L.U32 R133, R81, 0x10, RZ ;  /* 0x0000001051857819 */ /* 0x000fe400000006ff */
[----:B-1----:R1:W-:Y:S01]  /*8240*/  SYNCS.ARRIVE.TRANS64.RED.A1T0 RZ, [R146+URZ], RZ ;  /* 0x000000ff92ff79a7 */ /* 0x0023e200081004ff */
[----:B------:R-:W-:Y:S02]  /*8250*/  PRMT R131, R82, 0x8880, RZ ;  /* 0x0000888052837816 */ /* 0x000fe400000000ff */
[----:B------:R-:W-:Y:S02]  /*8260*/  SHF.R.S32.HI R77, RZ, 0x18, R81 ;  /* 0x00000018ff4d7819 */ /* 0x000fe40000011451 */
[C---:B------:R-:W-:Y:S02]  /*8270*/  PRMT R128, R83.reuse, 0x8880, RZ ;  /* 0x0000888053807816 */ /* 0x040fe400000000ff */
[----:B------:R-:W-:Y:S02]  /*8280*/  SHF.R.S32.HI R78, RZ, 0x18, R82 ;  /* 0x00000018ff4e7819 */ /* 0x000fe40000011452 */
[----:B------:R-:W-:Y:S02]  /*8290*/  SHF.L.U32 R127, R83, 0x10, RZ ;  /* 0x00000010537f7819 */ /* 0x000fe400000006ff */
[----:B------:R-:W-:Y:S02]  /*82a0*/  PRMT R125, R84, 0x8880, RZ ;  /* 0x00008880547d7816 */ /* 0x000fe400000000ff */
[----:B------:R-:W-:Y:S01]  /*82b0*/  SHF.R.S32.HI R79, RZ, 0x18, R83 ;  /* 0x00000018ff4f7819 */ /* 0x000fe20000011453 */
[C---:B------:R-:W-:Y:S01]  /*82c0*/  IMAD R0, R70.reuse, R4, RZ ;  /* 0x0000000446007224 */ /* 0x040fe200078e02ff */
[----:B------:R-:W-:Y:S01]  /*82d0*/  SHF.R.S32.HI R4, RZ, 0x18, R133 ;  /* 0x00000018ff047819 */ /* 0x000fe20000011485 */
[----:B------:R-:W-:Y:S01]  /*82e0*/  IMAD R2, R70, R5, RZ ;  /* 0x0000000546027224 */ /* 0x000fe200078e02ff */
[----:B------:R-:W-:Y:S01]  /*82f0*/  SHF.L.U32 R124, R84, 0x10, RZ ;  /* 0x00000010547c7819 */ /* 0x000fe200000006ff */
[C---:B------:R-:W-:Y:S01]  /*8300*/  IMAD R3, R70.reuse, R6, RZ ;  /* 0x0000000646037224 */ /* 0x040fe200078e02ff */
[----:B------:R-:W-:Y:S01]  /*8310*/  PRMT R122, R85, 0x8880, RZ ;  /* 0x00008880557a7816 */ /* 0x000fe200000000ff */
[-C--:B------:R-:W-:Y:S01]  /*8320*/  IMAD R0, R73, R72.reuse, R0 ;  /* 0x0000004849007224 */ /* 0x080fe200078e0200 */
[----:B------:R-:W-:Y:S01]  /*8330*/  SHF.L.U32 R121, R85, 0x10, RZ ;  /* 0x0000001055797819 */ /* 0x000fe200000006ff */
[----:B------:R-:W-:Y:S01]  /*8340*/  IMAD R7, R70, R7, RZ ;  /* 0x0000000746077224 */ /* 0x000fe200078e02ff */
[C---:B------:R-:W-:Y:S01]  /*8350*/  PRMT R119, R86.reuse, 0x8880, RZ ;  /* 0x0000888056777816 */ /* 0x040fe200000000ff */
[-C--:B------:R-:W-:Y:S01]  /*8360*/  IMAD R2, R75, R72.reuse, R2 ;  /* 0x000000484b027224 */ /* 0x080fe200078e0202 */
[----:B------:R-:W-:Y:S01]  /*8370*/  SHF.L.U32 R118, R86, 0x10, RZ ;  /* 0x0000001056767819 */ /* 0x000fe200000006ff */
[-C--:B------:R-:W-:Y:S01]  /*8380*/  IMAD R3, R74, R72.reuse, R3 ;  /* 0x000000484a037224 */ /* 0x080fe200078e0203 */
[----:B------:R-:W-:Y:S01]  /*8390*/  PRMT R116, R87, 0x8880, RZ ;  /* 0x0000888057747816 */ /* 0x000fe200000000ff */
[----:B------:R-:W-:Y:S01]  /*83a0*/  IMAD R7, R76, R72, R7 ;  /* 0x000000484c077224 */ /* 0x000fe200078e0207 */
[----:B------:R-:W-:Y:S01]  /*83b0*/  PRMT R113, R92, 0x8880, RZ ;  /* 0x000088805c717816 */ /* 0x000fe200000000ff */
[----:B------:R-:W-:Y:S01]  /*83c0*/  IMAD R8, R70, R8, RZ ;  /* 0x0000000846087224 */ /* 0x000fe200078e02ff */
[----:B------:R-:W-:Y:S01]  /*83d0*/  SHF.L.U32 R112, R92, 0x10, RZ ;  /* 0x000000105c707819 */ /* 0x000fe200000006ff */
[C---:B------:R-:W-:Y:S01]  /*83e0*/  IMAD R9, R70.reuse, R9, RZ ;  /* 0x0000000946097224 */ /* 0x040fe200078e02ff */
[----:B------:R-:W-:Y:S01]  /*83f0*/  I2IP.S8.S32.SAT R161, R7, R3, RZ ;  /* 0x0000000307a17239 */ /* 0x000fe200000014ff */
[C---:B------:R-:W-:Y:S01]  /*8400*/  IMAD R10, R70.reuse, R10, RZ ;  /* 0x0000000a460a7224 */ /* 0x040fe200078e02ff */
[----:B------:R-:W-:Y:S01]  /*8410*/  MOV R3, R134 ;  /* 0x0000008600037202 */ /* 0x000fe20000000f00 */
[C---:B------:R-:W-:Y:S01]  /*8420*/  IMAD R7, R70.reuse, R20, RZ ;  /* 0x0000001446077224 */ /* 0x040fe200078e02ff */
[----:B------:R-:W-:Y:S01]  /*8430*/  PRMT R110, R93, 0x8880, RZ ;  /* 0x000088805d6e7816 */ /* 0x000fe200000000ff */
[----:B------:R-:W-:Y:S01]  /*8440*/  IMAD R11, R70, R11, RZ ;  /* 0x0000000b460b7224 */ /* 0x000fe200078e02ff */
[----:B------:R-:W-:Y:S01]  /*8450*/  SHF.R.S32.HI R89, RZ, 0x18, R92 ;  /* 0x00000018ff597819 */ /* 0x000fe2000001145c */
[-C--:B------:R-:W-:Y:S01]  /*8460*/  IMAD R8, R3, R72.reuse, R8 ;  /* 0x0000004803087224 */ /* 0x080fe200078e0208 */
[----:B------:R-:W-:Y:S01]  /*8470*/  MOV R3, R131 ;  /* 0x0000008300037202 */ /* 0x000fe20000000f00 */
[----:B------:R-:W-:Y:S01]  /*8480*/  IMAD R9, R4, R72, R9 ;  /* 0x0000004804097224 */ /* 0x000fe200078e0209 */
[----:B------:R-:W-:Y:S01]  /*8490*/  SHF.R.S32.HI R4, RZ, 0x18, R130 ;  /* 0x00000018ff047819 */ /* 0x000fe20000011482 */
[C---:B------:R-:W-:Y:S01]  /*84a0*/  IMAD R20, R70.reuse, R25, RZ ;  /* 0x0000001946147224 */ /* 0x040fe200078e02ff */
[----:B------:R-:W-:Y:S01]  /*84b0*/  SHF.L.U32 R109, R93, 0x10, RZ ;  /* 0x000000105d6d7819 */ /* 0x000fe200000006ff */
[----:B------:R-:W-:Y:S01]  /*84c0*/  IMAD R25, R70, R30, RZ ;  /* 0x0000001e46197224 */ /* 0x000fe200078e02ff */
[----:B------:R-:W-:Y:S01]  /*84d0*/  PRMT R107, R94, 0x8880, RZ ;  /* 0x000088805e6b7816 */ /* 0x000fe200000000ff */
[C---:B------:R-:W-:Y:S01]  /*84e0*/  IMAD R12, R70.reuse, R12, RZ ;  /* 0x0000000c460c7224 */ /* 0x040fe200078e02ff */
[----:B------:R-:W-:Y:S01]  /*84f0*/  SHF.R.S32.HI R91, RZ, 0x18, R93 ;  /* 0x00000018ff5b7819 */ /* 0x000fe2000001145d */
[----:B------:R-:W-:Y:S01]  /*8500*/  IMAD R6, R70, R19, RZ ;  /* 0x0000001346067224 */ /* 0x000fe200078e02ff */
[----:B------:R-:W-:Y:S01]  /*8510*/  SHF.L.U32 R105, R94, 0x10, RZ ;  /* 0x000000105e697819 */ /* 0x000fe200000006ff */
[C---:B------:R-:W-:Y:S01]  /*8520*/  IMAD R30, R70.reuse, R35, RZ ;  /* 0x00000023461e7224 */ /* 0x040fe200078e02ff */
[C---:B------:R-:W-:Y:S01]  /*8530*/  PRMT R101, R95.reuse, 0x8880, RZ ;  /* 0x000088805f657816 */ /* 0x040fe200000000ff */
[C---:B------:R-:W-:Y:S01]  /*8540*/  IMAD R19, R70.reuse, R24, RZ ;  /* 0x0000001846137224 */ /* 0x040fe200078e02ff */
[----:B------:R-:W-:Y:S01]  /*8550*/  SHF.R.S32.HI R93, RZ, 0x18, R94 ;  /* 0x00000018ff5d7819 */ /* 0x000fe2000001145e */
[C---:B------:R-:W-:Y:S01]  /*8560*/  IMAD R35, R70.reuse, R40, RZ ;  /* 0x0000002846237224 */ /* 0x040fe200078e02ff */
[----:B------:R-:W-:Y:S01]  /*8570*/  SHF.L.U32 R100, R95, 0x10, RZ ;  /* 0x000000105f647819 */ /* 0x000fe200000006ff */
[----:B------:R-:W-:Y:S01]  /*8580*/  IMAD R13, R70, R13, RZ ;  /* 0x0000000d460d7224 */ /* 0x000fe200078e02ff */
[----:B------:R-:W-:Y:S01]  /*8590*/  PRMT R106, R96, 0x8880, RZ ;  /* 0x00008880606a7816 */ /* 0x000fe200000000ff */
[C---:B------:R-:W-:Y:S01]  /*85a0*/  IMAD R24, R70.reuse, R29, RZ ;  /* 0x0000001d46187224 */ /* 0x040fe200078e02ff */
[----:B------:R-:W-:Y:S01]  /*85b0*/  SHF.R.S32.HI R73, RZ, 0x18, R96 ;  /* 0x00000018ff497819 */ /* 0x000fe20000011460 */
[C---:B------:R-:W-:Y:S01]  /*85c0*/  IMAD R40, R70.reuse, R45, RZ ;  /* 0x0000002d46287224 */ /* 0x040fe200078e02ff */
[----:B------:R-:W-:Y:S01]  /*85d0*/  SHF.L.U32 R90, R97, 0x10, RZ ;  /* 0x00000010615a7819 */ /* 0x000fe200000006ff */
[C---:B------:R-:W-:Y:S01]  /*85e0*/  IMAD R29, R70.reuse, R34, RZ ;  /* 0x00000022461d7224 */ /* 0x040fe200078e02ff */
[----:B------:R-:W-:Y:S01]  /*85f0*/  SHF.R.S32.HI R75, RZ, 0x18, R97 ;  /* 0x00000018ff4b7819 */ /* 0x000fe20000011461 */
[C---:B------:R-:W-:Y:S01]  /*8600*/  IMAD R45, R70.reuse, R50, RZ ;  /* 0x00000032462d7224 */ /* 0x040fe200078e02ff */
[C---:B------:R-:W-:Y:S01]  /*8610*/  PRMT R80, R99.reuse, 0x8880, RZ ;  /* 0x0000888063507816 */ /* 0x040fe200000000ff */
[C---:B------:R-:W-:Y:S01]  /*8620*/  IMAD R14, R70.reuse, R14, RZ ;  /* 0x0000000e460e7224 */ /* 0x040fe200078e02ff */
[----:B------:R-:W-:Y:S01]  /*8630*/  SHF.L.U32 R76, R99, 0x10, RZ ;  /* 0x00000010634c7819 */ /* 0x000fe200000006ff */
[C---:B------:R-:W-:Y:S01]  /*8640*/  IMAD R34, R70.reuse, R39, RZ ;  /* 0x0000002746227224 */ /* 0x040fe200078e02ff */
[----:B------:R-:W-:Y:S01]  /*8650*/  SHF.L.U32 R132, R81, 0x8, RZ ;  /* 0x0000000851847819 */ /* 0x000fe200000006ff */
[C---:B------:R-:W-:Y:S01]  /*8660*/  IMAD R50, R70.reuse, R55, RZ ;  /* 0x0000003746327224 */ /* 0x040fe200078e02ff */
[----:B------:R-:W-:Y:S01]  /*8670*/  SHF.R.S32.HI R81, RZ, 0x18, R84 ;  /* 0x00000018ff517819 */ /* 0x000fe20000011454 */
[C---:B------:R-:W-:Y:S01]  /*8680*/  IMAD R39, R70.reuse, R44, RZ ;  /* 0x0000002c46277224 */ /* 0x040fe200078e02ff */
[----:B------:R-:W-:Y:S01]  /*8690*/  SHF.R.S32.HI R5, RZ, 0x18, R132 ;  /* 0x00000018ff057819 */ /* 0x000fe20000011484 */
[----:B------:R-:W-:Y:S01]  /*86a0*/  IMAD R55, R70, R60, RZ ;  /* 0x0000003c46377224 */ /* 0x000fe200078e02ff */
[----:B------:R-:W-:Y:S01]  /*86b0*/  SHF.L.U32 R84, R98, 0x10, RZ ;  /* 0x0000001062547819 */ /* 0x000fe200000006ff */
[----:B------:R-:W-:Y:S01]  /*86c0*/  IMAD R15, R70, R15, RZ ;  /* 0x0000000f460f7224 */ /* 0x000fe200078e02ff */
[----:B------:R-:W-:Y:S01]  /*86d0*/  SHF.L.U32 R129, R82, 0x8, RZ ;  /* 0x0000000852817819 */ /* 0x000fe200000006ff */
[-C--:B------:R-:W-:Y:S01]  /*86e0*/  IMAD R10, R5, R72.reuse, R10 ;  /* 0x00000048050a7224 */ /* 0x080fe200078e020a */
[----:B------:R-:W-:Y:S01]  /*86f0*/  SHF.L.U32 R126, R83, 0x8, RZ ;  /* 0x00000008537e7819 */ /* 0x000fe200000006ff */
[-C--:B------:R-:W-:Y:S01]  /*8700*/  IMAD R11, R77, R72.reuse, R11 ;  /* 0x000000484d0b7224 */ /* 0x080fe200078e020b */
[----:B------:R-:W-:Y:S01]  /*8710*/  SHF.R.S32.HI R5, RZ, 0x18, R129 ;  /* 0x00000018ff057819 */ /* 0x000fe20000011481 */
[-C--:B------:R-:W-:Y:S01]  /*8720*/  IMAD R12, R3, R72.reuse, R12 ;  /* 0x00000048030c7224 */ /* 0x080fe200078e020c */
[----:B------:R-:W-:Y:S01]  /*8730*/  SHF.R.S32.HI R83, RZ, 0x18, R85 ;  /* 0x00000018ff537819 */ /* 0x000fe20000011455 */
[----:B------:R-:W-:Y:S01]  /*8740*/  IMAD R13, R4, R72, R13 ;  /* 0x00000048040d7224 */ /* 0x000fe200078e020d */
[----:B------:R-:W-:Y:S01]  /*8750*/  SHF.L.U32 R120, R85, 0x8, RZ ;  /* 0x0000000855787819 */ /* 0x000fe200000006ff */
[C---:B------:R-:W-:Y:S01]  /*8760*/  IMAD R44, R70.reuse, R49, RZ ;  /* 0x00000031462c7224 */ /* 0x040fe200078e02ff */
[----:B------:R-:W-:Y:S01]  /*8770*/  SHF.R.S32.HI R85, RZ, 0x18, R86 ;  /* 0x00000018ff557819 */ /* 0x000fe20000011456 */
[C---:B------:R-:W-:Y:S01]  /*8780*/  IMAD R60, R70.reuse, R65, RZ ;  /* 0x00000041463c7224 */ /* 0x040fe200078e02ff */
[----:B------:R-:W-:Y:S01]  /*8790*/  I2IP.S8.S32.SAT R65, R11, R10, RZ ;  /* 0x0000000a0b417239 */ /* 0x000fe200000014ff */
[C---:B------:R-:W-:Y:S01]  /*87a0*/  IMAD R49, R70.reuse, R54, RZ ;  /* 0x0000003646317224 */ /* 0x040fe200078e02ff */
[----:B------:R-:W-:Y:S01]  /*87b0*/  SHF.R.S32.HI R11, RZ, 0x18, R127 ;  /* 0x00000018ff0b7819 */ /* 0x000fe2000001147f */
[----:B------:R-:W-:Y:S01]  /*87c0*/  IMAD R14, R5, R72, R14 ;  /* 0x00000048050e7224 */ /* 0x000fe200078e020e */
[----:B------:R-:W-:Y:S01]  /*87d0*/  I2IP.S8.S32.SAT R65, R9, R8, R65 ;  /* 0x0000000809417239 */ /* 0x000fe20000001441 */
[C---:B------:R-:W-:Y:S01]  /*87e0*/  IMAD R3, R70.reuse, R16, RZ ;  /* 0x0000001046037224 */ /* 0x040fe200078e02ff */
[----:B------:R-:W-:Y:S01]  /*87f0*/  SHF.R.S32.HI R9, RZ, 0x18, R124 ;  /* 0x00000018ff097819 */ /* 0x000fe2000001147c */
[----:B------:R-:W-:Y:S01]  /*8800*/  IMAD R54, R70, R59, RZ ;  /* 0x0000003b46367224 */ /* 0x000fe200078e02ff */
[----:B------:R-:W-:Y:S01]  /*8810*/  SHF.R.S32.HI R8, RZ, 0x18, R123 ;  /* 0x00000018ff087819 */ /* 0x000fe2000001147b */
[----:B------:R-:W-:Y:S01]  /*8820*/  IMAD.MOV.U32 R10, RZ, RZ, R128 ;  /* 0x000000ffff0a7224 */ /* 0x000fe200078e0080 */
[----:B------:R-:W-:Y:S01]  /*8830*/  SHF.L.U32 R117, R86, 0x8, RZ ;  /* 0x0000000856757819 */ /* 0x000fe200000006ff */
[----:B------:R-:W-:Y:S01]  /*8840*/  IMAD R59, R70, R64, RZ ;  /* 0x00000040463b7224 */ /* 0x000fe200078e02ff */
[----:B------:R-:W-:Y:S01]  /*8850*/  I2IP.S8.S32.SAT R64, R2, R0, R161 ;  /* 0x0000000002407239 */ /* 0x000fe200000014a1 */
[----:B------:R-:W-:Y:S01]  /*8860*/  IMAD R15, R78, R72, R15 ;  /* 0x000000484e0f7224 */ /* 0x000fe200078e020f */
[----:B------:R-:W-:Y:S01]  /*8870*/  MOV R2, R125 ;  /* 0x0000007d00027202 */ /* 0x000fe20000000f00 */
[C---:B------:R-:W-:Y:S01]  /*8880*/  IMAD R4, R70.reuse, R17, RZ ;  /* 0x0000001146047224 */ /* 0x040fe200078e02ff */
        /* <DEDUP_REMOVED lines=8> */
[----:B------:R-:W-:Y:S01]  /*8910*/  MOV R0, R122 ;  /* 0x0000007a00007202 */ /* 0x000fe20000000f00 */
[----:B------:R-:W-:Y:S01]  /*8920*/  IMAD R16, R70, R21, RZ ;  /* 0x0000001546107224 */ /* 0x000fe200078e02ff */
[----:B------:R-:W-:Y:S01]  /*8930*/  SHF.R.S32.HI R87, RZ, 0x18, R87 ;  /* 0x00000018ff577819 */ /* 0x000fe20000011457 */
[----:B------:R-:W-:Y:S01]  /*8940*/  IMAD R6, R79, R72, R6 ;  /* 0x000000484f067224 */ /* 0x000fe200078e0206 */
[----:B------:R-:W-:Y:S01]  /*8950*/  SHF.L.U32 R111, R92, 0x8, RZ ;  /* 0x000000085c6f7819 */ /* 0x000fe200000006ff */
[----:B------:R-:W-:Y:S01]  /*8960*/  IMAD R17, R70, R22, RZ ;  /* 0x0000001646117224 */ /* 0x000fe200078e02ff */
[----:B------:R-:W-:Y:S01]  /*8970*/  PRMT R92, R97, 0x8880, RZ ;  /* 0x00008880615c7816 */ /* 0x000fe200000000ff */
[-C--:B------:R-:W-:Y:S01]  /*8980*/  IMAD R7, R2, R72.reuse, R7 ;  /* 0x0000004802077224 */ /* 0x080fe200078e0207 */
[----:B------:R-:W-:Y:S01]  /*8990*/  I2IP.S8.S32.SAT R5, R6, R5, RZ ;  /* 0x0000000506057239 */ /* 0x000fe200000014ff */
[----:B------:R-:W-:Y:S01]  /*89a0*/  IMAD R18, R70, R23, RZ ;  /* 0x0000001746127224 */ /* 0x000fe200078e02ff */
[----:B------:R-:W-:Y:S01]  /*89b0*/  SHF.R.S32.HI R2, RZ, 0x18, R120 ;  /* 0x00000018ff027819 */ /* 0x000fe20000011478 */
[-C--:B------:R-:W-:Y:S01]  /*89c0*/  IMAD R16, R9, R72.reuse, R16 ;  /* 0x0000004809107224 */ /* 0x080fe200078e0210 */
[----:B------:R-:W-:Y:S01]  /*89d0*/  SHF.R.S32.HI R9, RZ, 0x18, R121 ;  /* 0x00000018ff097819 */ /* 0x000fe20000011479 */
[----:B------:R-:W-:Y:S01]  /*89e0*/  IMAD R17, R8, R72, R17 ;  /* 0x0000004808117224 */ /* 0x000fe200078e0211 */
[----:B------:R-:W-:Y:S01]  /*89f0*/  SHF.L.U32 R102, R94, 0x8, RZ ;  /* 0x000000085e667819 */ /* 0x000fe200000006ff */
[C---:B------:R-:W-:Y:S01]  /*8a00*/  IMAD R22, R70.reuse, R27, RZ ;  /* 0x0000001b46167224 */ /* 0x040fe200078e02ff */
[----:B------:R-:W-:Y:S01]  /*8a10*/  SHF.L.U32 R94, R95, 0x8, RZ ;  /* 0x000000085f5e7819 */ /* 0x000fe200000006ff */
[----:B------:R-:W-:Y:S01]  /*8a20*/  IMAD R27, R70, R32, RZ ;  /* 0x00000020461b7224 */ /* 0x000fe200078e02ff */
[----:B------:R-:W-:Y:S01]  /*8a30*/  SHF.R.S32.HI R95, RZ, 0x18, R95 ;  /* 0x00000018ff5f7819 */ /* 0x000fe2000001145f */
[----:B------:R-:W-:Y:S01]  /*8a40*/  IMAD R18, R81, R72, R18 ;  /* 0x0000004851127224 */ /* 0x000fe200078e0212 */
[----:B------:R-:W-:Y:S01]  /*8a50*/  SHF.L.U32 R103, R96, 0x8, RZ ;  /* 0x0000000860677819 */ /* 0x000fe200000006ff */
[C---:B------:R-:W-:Y:S01]  /*8a60*/  IMAD R32, R70.reuse, R37, RZ ;  /* 0x0000002546207224 */ /* 0x040fe200078e02ff */
[----:B------:R-:W-:Y:S01]  /*8a70*/  SHF.L.U32 R88, R97, 0x8, RZ ;  /* 0x0000000861587819 */ /* 0x000fe200000006ff */
[----:B------:R-:W-:Y:S01]  /*8a80*/  IMAD R21, R70, R26, RZ ;  /* 0x0000001a46157224 */ /* 0x000fe200078e02ff */
[----:B------:R-:W-:Y:S01]  /*8a90*/  I2IP.S8.S32.SAT R17, R18, R17, RZ ;  /* 0x0000001112117239 */ /* 0x000fe200000014ff */
[----:B------:R-:W-:Y:S01]  /*8aa0*/  IMAD R37, R70, R42, RZ ;  /* 0x0000002a46257224 */ /* 0x000fe200078e02ff */
[----:B------:R-:W-:Y:S01]  /*8ab0*/  SHF.R.S32.HI R97, RZ, 0x18, R98 ;  /* 0x00000018ff617819 */ /* 0x000fe20000011462 */
[----:B------:R-:W-:Y:S01]  /*8ac0*/  IMAD R19, R0, R72, R19 ;  /* 0x0000004800137224 */ /* 0x000fe200078e0213 */
[----:B------:R-:W-:Y:S01]  /*8ad0*/  I2IP.S8.S32.SAT R16, R16, R7, R17 ;  /* 0x0000000710107239 */ /* 0x000fe20000001411 */
[C---:B------:R-:W-:Y:S01]  /*8ae0*/  IMAD R42, R70.reuse, R47, RZ ;  /* 0x0000002f462a7224 */ /* 0x040fe200078e02ff */
[----:B------:R-:W-:Y:S01]  /*8af0*/  MOV R0, R119 ;  /* 0x0000007700007202 */ /* 0x000fe20000000f00 */
[C---:B------:R-:W-:Y:S01]  /*8b00*/  IMAD R47, R70.reuse, R52, RZ ;  /* 0x00000034462f7224 */ /* 0x040fe200078e02ff */
[----:B------:R-:W-:Y:S01]  /*8b10*/  SHF.L.U32 R74, R99, 0x8, RZ ;  /* 0x00000008634a7819 */ /* 0x000fe200000006ff */
[----:B------:R-:W-:Y:S01]  /*8b20*/  IMAD R20, R9, R72, R20 ;  /* 0x0000004809147224 */ /* 0x000fe200078e0214 */
[----:B------:R-:W-:Y:S01]  /*8b30*/  SHF.R.S32.HI R99, RZ, 0x18, R99 ;  /* 0x00000018ff637819 */ /* 0x000fe20000011463 */
[----:B------:R-:W-:Y:S01]  /*8b40*/  IMAD R52, R70, R57, RZ ;  /* 0x0000003946347224 */ /* 0x000fe200078e02ff */
[----:B------:R-:W-:Y:S01]  /*8b50*/  IADD3 R68, PT, PT, R68, 0x1, RZ ;  /* 0x0000000144447810 */ /* 0x000fe20007ffe0ff */
[C---:B------:R-:W-:Y:S02]  /*8b60*/  IMAD R23, R70.reuse, R28, RZ ;  /* 0x0000001c46177224 */ /* 0x040fe400078e02ff */
[----:B------:R-:W-:Y:S02]  /*8b70*/  IMAD R57, R70, R62, RZ ;  /* 0x0000003e46397224 */ /* 0x000fe400078e02ff */
[----:B------:R-:W-:Y:S01]  /*8b80*/  IMAD R21, R2, R72, R21 ;  /* 0x0000004802157224 */ /* 0x000fe200078e0215 */
[----:B------:R-:W-:Y:S01]  /*8b90*/  MOV R2, R116 ;  /* 0x0000007400027202 */ /* 0x000fe20000000f00 */
[----:B------:R-:W-:Y:S01]  /*8ba0*/  IMAD R62, R70, R67, RZ ;  /* 0x00000043463e7224 */ /* 0x000fe200078e02ff */
[----:B------:R-:W-:Y:S01]  /*8bb0*/  I2IP.S8.S32.SAT R67, R4, R3, R5 ;  /* 0x0000000304437239 */ /* 0x000fe20000001405 */
[-C--:B------:R-:W-:Y:S01]  /*8bc0*/  IMAD R22, R83, R72.reuse, R22 ;  /* 0x0000004853167224 */ /* 0x080fe200078e0216 */
[----:B------:R-:W-:Y:S01]  /*8bd0*/  SHF.R.S32.HI R3, RZ, 0x18, R118 ;  /* 0x00000018ff037819 */ /* 0x000fe20000011476 */
[-C--:B------:R-:W-:Y:S01]  /*8be0*/  IMAD R23, R0, R72.reuse, R23 ;  /* 0x0000004800177224 */ /* 0x080fe200078e0217 */
[----:B------:R-:W-:Y:S01]  /*8bf0*/  SHF.R.S32.HI R0, RZ, 0x18, R117 ;  /* 0x00000018ff007819 */ /* 0x000fe20000011475 */
[----:B------:R-:W-:Y:S01]  /*8c00*/  IMAD R26, R70, R31, RZ ;  /* 0x0000001f461a7224 */ /* 0x000fe200078e02ff */
[----:B------:R-:W-:Y:S01]  /*8c10*/  I2IP.S8.S32.SAT R17, R22, R21, RZ ;  /* 0x0000001516117239 */ /* 0x000fe200000014ff */
[-C--:B------:R-:W-:Y:S01]  /*8c20*/  IMAD R24, R3, R72.reuse, R24 ;  /* 0x0000004803187224 */ /* 0x080fe200078e0218 */
[----:B------:R-:W-:Y:S01]  /*8c30*/  SHF.R.S32.HI R3, RZ, 0x18, R115 ;  /* 0x00000018ff037819 */ /* 0x000fe20000011473 */
[-C--:B------:R-:W-:Y:S01]  /*8c40*/  IMAD R25, R0, R72.reuse, R25 ;  /* 0x0000004800197224 */ /* 0x080fe200078e0219 */
[----:B------:R-:W-:Y:S01]  /*8c50*/  I2IP.S8.S32.SAT R17, R20, R19, R17 ;  /* 0x0000001314117239 */ /* 0x000fe20000001411 */
[----:B------:R-:W-:Y:S01]  /*8c60*/  IMAD R28, R70, R33, RZ ;  /* 0x00000021461c7224 */ /* 0x000fe200078e02ff */
[----:B------:R-:W-:Y:S01]  /*8c70*/  SHF.R.S32.HI R4, RZ, 0x18, R114 ;  /* 0x00000018ff047819 */ /* 0x000fe20000011472 */
[-C--:B------:R-:W-:Y:S02]  /*8c80*/  IMAD R26, R85, R72.reuse, R26 ;  /* 0x00000048551a7224 */ /* 0x080fe400078e021a */
[----:B------:R-:W-:Y:S01]  /*8c90*/  IMAD R27, R2, R72, R27 ;  /* 0x00000048021b7224 */ /* 0x000fe200078e021b */
[----:B------:R-:W-:Y:S01]  /*8ca0*/  MOV R2, R110 ;  /* 0x0000006e00027202 */ /* 0x000fe20000000f00 */
[----:B------:R-:W-:Y:S01]  /*8cb0*/  IMAD R28, R3, R72, R28 ;  /* 0x00000048031c7224 */ /* 0x000fe200078e021c */
[----:B------:R-:W-:Y:S01]  /*8cc0*/  I2IP.S8.S32.SAT R18, R26, R25, RZ ;  /* 0x000000191a127239 */ /* 0x000fe200000014ff */
[----:B------:R-:W-:Y:S01]  /*8cd0*/  IMAD R31, R70, R36, RZ ;  /* 0x00000024461f7224 */ /* 0x000fe200078e02ff */
[----:B------:R-:W-:Y:S01]  /*8ce0*/  SHF.R.S32.HI R3, RZ, 0x18, R112 ;  /* 0x00000018ff037819 */ /* 0x000fe20000011470 */
[-C--:B------:R-:W-:Y:S01]  /*8cf0*/  IMAD R29, R4, R72.reuse, R29 ;  /* 0x00000048041d7224 */ /* 0x080fe200078e021d */
[----:B------:R-:W-:Y:S01]  /*8d00*/  I2IP.S8.S32.SAT R18, R24, R23, R18 ;  /* 0x0000001718127239 */ /* 0x000fe20000001412 */
[----:B------:R-:W-:Y:S01]  /*8d10*/  IMAD.MOV.U32 R0, RZ, RZ, R113 ;  /* 0x000000ffff007224 */ /* 0x000fe200078e0071 */
[----:B------:R-:W-:Y:S01]  /*8d20*/  SHF.R.S32.HI R4, RZ, 0x18, R108 ;  /* 0x00000018ff047819 */ /* 0x000fe2000001146c */
[-C--:B------:R-:W-:Y:S02]  /*8d30*/  IMAD R30, R87, R72.reuse, R30 ;  /* 0x00000048571e7224 */ /* 0x080fe400078e021e */
[----:B------:R-:W-:Y:S01]  /*8d40*/  IMAD R31, R0, R72, R31 ;  /* 0x00000048001f7224 */ /* 0x000fe200078e021f */
        /* <DEDUP_REMOVED lines=8> */
[----:B------:R-:W-:Y:S01]  /*8dd0*/  MOV R0, R107 ;  /* 0x0000006b00007202 */ /* 0x000fe20000000f00 */
[-C--:B------:R-:W-:Y:S02]  /*8de0*/  IMAD R34, R89, R72.reuse, R34 ;  /* 0x0000004859227224 */ /* 0x080fe400078e0222 */
[-C--:B------:R-:W-:Y:S01]  /*8df0*/  IMAD R35, R2, R72.reuse, R35 ;  /* 0x0000004802237224 */ /* 0x080fe200078e0223 */
[----:B------:R-:W-:Y:S01]  /*8e00*/  MOV R2, R101 ;  /* 0x0000006500027202 */ /* 0x000fe20000000f00 */
[----:B------:R-:W-:Y:S01]  /*8e10*/  IMAD R38, R70, R43, RZ ;  /* 0x0000002b46267224 */ /* 0x000fe200078e02ff */
[----:B------:R-:W-:Y:S01]  /*8e20*/  I2IP.S8.S32.SAT R33, R34, R33, RZ ;  /* 0x0000002122217239 */ /* 0x000fe200000014ff */
[-C--:B------:R-:W-:Y:S01]  /*8e30*/  IMAD R36, R3, R72.reuse, R36 ;  /* 0x0000004803247224 */ /* 0x080fe200078e0224 */
[----:B------:R-:W-:Y:S01]  /*8e40*/  SHF.R.S32.HI R3, RZ, 0x18, R105 ;  /* 0x00000018ff037819 */ /* 0x000fe20000011469 */
[-C--:B------:R-:W-:Y:S01]  /*8e50*/  IMAD R37, R4, R72.reuse, R37 ;  /* 0x0000004804257224 */ /* 0x080fe200078e0225 */
[----:B------:R-:W-:Y:S01]  /*8e60*/  I2IP.S8.S32.SAT R32, R32, R31, R33 ;  /* 0x0000001f20207239 */ /* 0x000fe20000001421 */
        /* <DEDUP_REMOVED lines=8> */
[----:B------:R-:W-:Y:S01]  /*8ef0*/  IMAD R43, R70, R48, RZ ;  /* 0x00000030462b7224 */ /* 0x000fe200078e02ff */
[----:B------:R-:W-:Y:S01]  /*8f00*/  I2IP.S8.S32.SAT R33, R36, R35, R37 ;  /* 0x0000002324217239 */ /* 0x000fe20000001425 */
[----:B------:R-:W-:Y:S01]  /*8f10*/  IMAD R41, R0, R72, R41 ;  /* 0x0000004800297224 */ /* 0x000fe200078e0229 */
[----:B------:R-:W-:Y:S01]  /*8f20*/  MOV R0, R106 ;  /* 0x0000006a00007202 */ /* 0x000fe20000000f00 */
[-C--:B------:R-:W-:Y:S02]  /*8f30*/  IMAD R42, R93, R72.reuse, R42 ;  /* 0x000000485d2a7224 */ /* 0x080fe400078e022a */
        /* <DEDUP_REMOVED lines=11> */
[-C--:B------:R-:W-:Y:S02]  /*8ff0*/  IMAD R47, R0, R72.reuse, R47 ;  /* 0x00000048002f7224 */ /* 0x080fe400078e022f */
[----:B------:R-:W-:Y:S01]  /*9000*/  IMAD R48, R3, R72, R48 ;  /* 0x0000004803307224 */ /* 0x000fe200078e0230 */
[----:B------:R-:W-:Y:S01]  /*9010*/  SHF.R.S32.HI R3, RZ, 0x18, R90 ;  /* 0x00000018ff037819 */ /* 0x000fe2000001145a */
[----:B------:R-:W-:Y:S01]  /*9020*/  IMAD R51, R70, R56, RZ ;  /* 0x0000003846337224 */ /* 0x000fe200078e02ff */
[----:B------:R-:W-:Y:S01]  /*9030*/  I2IP.S8.S32.SAT R35, R46, R45, RZ ;  /* 0x0000002d2e237239 */ /* 0x000fe200000014ff */
[-C--:B------:R-:W-:Y:S01]  /*9040*/  IMAD R49, R2, R72.reuse, R49 ;  /* 0x0000004802317224 */ /* 0x080fe200078e0231 */
[----:B------:R-:W-:Y:S01]  /*9050*/  SHF.R.S32.HI R2, RZ, 0x18, R88 ;  /* 0x00000018ff027819 */ /* 0x000fe20000011458 */
[----:B------:R-:W-:Y:S01]  /*9060*/  IMAD.MOV.U32 R0, RZ, RZ, R92 ;  /* 0x000000ffff007224 */ /* 0x000fe200078e005c */
[----:B------:R-:W-:Y:S01]  /*9070*/  I2IP.S8.S32.SAT R35, R44, R43, R35 ;  /* 0x0000002b2c237239 */ /* 0x000fe20000001423 */
[-C--:B------:R-:W-:Y:S02]  /*9080*/  IMAD R50, R73, R72.reuse, R50 ;  /* 0x0000004849327224 */ /* 0x080fe400078e0232 */
[----:B------:R-:W-:Y:S01]  /*9090*/  IMAD R51, R0, R72, R51 ;  /* 0x0000004800337224 */ /* 0x000fe200078e0233 */
[----:B------:R-:W-:Y:S01]  /*90a0*/  MOV R0, R86 ;  /* 0x0000005600007202 */ /* 0x000fe20000000f00 */
[----:B------:R-:W-:Y:S01]  /*90b0*/  IMAD R53, R70, R58, RZ ;  /* 0x0000003a46357224 */ /* 0x000fe200078e02ff */
[----:B------:R-:W-:Y:S01]  /*90c0*/  I2IP.S8.S32.SAT R49, R50, R49, RZ ;  /* 0x0000003132317239 */ /* 0x000fe200000014ff */
[-C--:B------:R-:W-:Y:S01]  /*90d0*/  IMAD R52, R3, R72.reuse, R52 ;  /* 0x0000004803347224 */ /* 0x080fe200078e0234 */
[----:B------:R-:W-:Y:S01]  /*90e0*/  SHF.R.S32.HI R3, RZ, 0x18, R84 ;  /* 0x00000018ff037819 */ /* 0x000fe20000011454 */
[----:B------:R-:W-:Y:S01]  /*90f0*/  IMAD R53, R2, R72, R53 ;  /* 0x0000004802357224 */ /* 0x000fe200078e0235 */
[----:B------:R-:W-:Y:S01]  /*9100*/  MOV R2, R80 ;  /* 0x0000005000027202 */ /* 0x000fe20000000f00 */
[----:B------:R-:W-:Y:S01]  /*9110*/  IMAD.SHL.U32 R82, R98, 0x100, RZ ;  /* 0x0000010062527824 */ /* 0x000fe200078e00ff */
[----:B------:R-:W-:Y:S01]  /*9120*/  I2IP.S8.S32.SAT R48, R48, R47, R49 ;  /* 0x0000002f30307239 */ /* 0x000fe20000001431 */
[----:B------:R-:W-:Y:S02]  /*9130*/  IMAD R54, R75, R72, R54 ;  /* 0x000000484b367224 */ /* 0x000fe400078e0236 */
[C---:B------:R-:W-:Y:S02]  /*9140*/  IMAD R56, R70.reuse, R61, RZ ;  /* 0x0000003d46387224 */ /* 0x040fe400078e02ff */
[----:B------:R-:W-:Y:S01]  /*9150*/  IMAD R61, R70, R66, RZ ;  /* 0x00000042463d7224 */ /* 0x000fe200078e02ff */
[----:B------:R-:W-:Y:S01]  /*9160*/  I2IP.S8.S32.SAT R66, R13, R12, R14 ;  /* 0x0000000c0d427239 */ /* 0x000fe2000000140e */
[-C--:B------:R-:W-:Y:S01]  /*9170*/  IMAD R55, R0, R72.reuse, R55 ;  /* 0x0000004800377224 */ /* 0x080fe200078e0237 */
[----:B------:R-:W-:Y:S01]  /*9180*/  SHF.R.S32.HI R0, RZ, 0x18, R82 ;  /* 0x00000018ff007819 */ /* 0x000fe20000011452 */
[-C--:B------:R-:W-:Y:S01]  /*9190*/  IMAD R56, R3, R72.reuse, R56 ;  /* 0x0000004803387224 */ /* 0x080fe200078e0238 */
[----:B------:R-:W-:Y:S01]  /*91a0*/  I2IP.S8.S32.SAT R49, R54, R53, RZ ;  /* 0x0000003536317239 */ /* 0x000fe200000014ff */
[----:B------:R1:W-:Y:S01]  /*91b0*/  STS.128 [R135+UR44+0x6200], R64 ;  /* 0x0062004087007988 */ /* 0x0003e20008000c2c */
[----:B------:R-:W-:Y:S01]  /*91c0*/  IMAD R58, R70, R63, RZ ;  /* 0x0000003f463a7224 */ /* 0x000fe200078e02ff */
[----:B------:R-:W-:Y:S01]  /*91d0*/  SHF.R.S32.HI R3, RZ, 0x18, R76 ;  /* 0x00000018ff037819 */ /* 0x000fe2000001144c */
[-C--:B------:R-:W-:Y:S01]  /*91e0*/  IMAD R57, R0, R72.reuse, R57 ;  /* 0x0000004800397224 */ /* 0x080fe200078e0239 */
[----:B------:R-:W-:Y:S01]  /*91f0*/  I2IP.S8.S32.SAT R49, R52, R51, R49 ;  /* 0x0000003334317239 */ /* 0x000fe20000001431 */
[-C--:B------:R-:W-:Y:S02]  /*9200*/  IMAD R58, R97, R72.reuse, R58 ;  /* 0x00000048613a7224 */ /* 0x080fe400078e023a */
[-C--:B------:R-:W-:Y:S01]  /*9210*/  IMAD R59, R2, R72.reuse, R59 ;  /* 0x00000048023b7224 */ /* 0x080fe200078e023b */
[----:B------:R1:W-:Y:S01]  /*9220*/  STS.128 [R159+0x6200], R16 ;  /* 0x006200109f007388 */ /* 0x0003e20000000c00 */
[-C--:B------:R-:W-:Y:S01]  /*9230*/  IMAD R60, R3, R72.reuse, R60 ;  /* 0x00000048033c7224 */ /* 0x080fe200078e023c */
[----:B------:R-:W-:Y:S01]  /*9240*/  I2IP.S8.S32.SAT R50, R58, R57, RZ ;  /* 0x000000393a327239 */ /* 0x000fe200000014ff */
[-C--:B------:R-:W-:Y:S02]  /*9250*/  IMAD R61, R4, R72.reuse, R61 ;  /* 0x00000048043d7224 */ /* 0x080fe400078e023d */
[----:B------:R-:W-:Y:S01]  /*9260*/  IMAD R62, R99, R72, R62 ;  /* 0x00000048633e7224 */ /* 0x000fe200078e023e */
[----:B------:R-:W-:Y:S02]  /*9270*/  I2IP.S8.S32.SAT R50, R56, R55, R50 ;  /* 0x0000003738327239 */ /* 0x000fe40000001432 */
[----:B------:R1:W-:Y:S02]  /*9280*/  STS.128 [R158+0x6200], R32 ;  /* 0x006200209e007388 */ /* 0x0003e40000000c00 */
        /* <DEDUP_REMOVED lines=12> */
[----:B------:R-:W-:Y:S02]  /*9350*/  UIADD3 UR9, UPT, UPT, UR49, 0x40, URZ ;  /* 0x0000004031097890 */ /* 0x000fe4000fffe0ff */
[----:B------:R-:W-:Y:S01]  /*9360*/  UIADD3 UR8, UPT, UPT, UR44, 0x6200, URZ ;  /* 0x000062002c087890 */ /* 0x000fe2000fffe0ff */
[----:B------:R-:W-:Y:S01]  /*9370*/  UMOV UR10, UR50 ;  /* 0x00000032000a7c82 */ /* 0x000fe20008000000 */
[----:B------:R-:W-:Y:S01]  /*9380*/  UMOV UR11, UR36 ;  /* 0x00000024000b7c82 */ /* 0x000fe20008000000 */
[----:B--2---:R-:W-:Y:S04]  /*9390*/  UIADD3 UR4, UP0, UPT, UR6, 0x680, URZ ;  /* 0x0000068006047890 */ /* 0x004fe8000ff1e0ff */
[----:B------:R-:W-:Y:S09]  /*93a0*/  UIADD3.X UR5, UPT, UPT, URZ, UR7, URZ, UP0, !UPT ;  /* 0x00000007ff057290 */ /* 0x000ff200087fe4ff */
[----:B------:R2:W-:Y:S01]  /*93b0*/  UTMASTG.3D [UR8], [UR4] ;  /* 0x00000008040073b5 */ /* 0x0005e20008010000 */
[----:B------:R0:W-:Y:S01]  /*93c0*/  UTMACMDFLUSH ;  /* 0x00000000000079b7 */ /* 0x0001e20000000000 */
[----:B--2---:R-:W-:Y:S04]  /*93d0*/  DEPBAR.LE SB0, 0x1 ;  /* 0x000080400000791a */ /* 0x004fe80000000000 */
.L_x_125:
[----:B------:R-:W-:Y:S05]  /*93e0*/  BSYNC.RECONVERGENT B0 ;  /* 0x0000000000007941 */ /* 0x000fea0003800200 */
.L_x_124:
[----:B------:R-:W-:Y:S01]  /*93f0*/  BAR.SYNC.DEFER_BLOCKING 0x1, 0x80 ;  /* 0x0042000000007b1d */ /* 0x000fe20000010000 */
[----:B------:R-:W-:Y:S01]  /*9400*/  ISETP.NE.AND P0, PT, R147, 0x2, PT ;  /* 0x000000029300780c */ /* 0x000fe20003f05270 */
[----:B------:R-:W-:Y:S01]  /*9410*/  UISETP.NE.AND UP0, UPT, UR46, URZ, UPT ;  /* 0x000000ff2e00728c */ /* 0x000fe2000bf05270 */
[C---:B------:R-:W-:Y:S01]  /*9420*/  ISETP.NE.AND P1, PT, R68.reuse, 0x4, PT ;  /* 0x000000044400780c */ /* 0x040fe20003f25270 */
[----:B------:R-:W-:Y:S01]  /*9430*/  UIADD3 UR20, UPT, UPT, UR37, UR62, URZ ;  /* 0x0000003e25147290 */ /* 0x000fe2000fffe0ff */
[----:B------:R-:W-:Y:S01]  /*9440*/  SEL R2, RZ, 0x1, P0 ;  /* 0x00000001ff027807 */ /* 0x000fe20000000000 */
[----:B------:R-:W-:Y:S01]  /*9450*/  UIADD3 UR16, UPT, UPT, UR38, UR61, URZ ;  /* 0x0000003d26107290 */ /* 0x000fe2000fffe0ff */
[----:B------:R-:W-:Y:S02]  /*9460*/  SEL R0, RZ, 0x1, P1 ;  /* 0x00000001ff007807 */ /* 0x000fe40000800000 */
[----:B------:R-:W-:Y:S02]  /*9470*/  LOP3.LUT R149, R149, R2, RZ, 0x3c, !PT ;  /* 0x0000000295957212 */ /* 0x000fe400078e3cff */
[----:B------:R-:W-:Y:S02]  /*9480*/  LOP3.LUT R151, R151, R0, RZ, 0x3c, !PT ;  /* 0x0000000097977212 */ /* 0x000fe400078e3cff */
[----:B------:R-:W-:Y:S02]  /*9490*/  SEL R147, R147, RZ, P0 ;  /* 0x000000ff93937207 */ /* 0x000fe40000000000 */
[----:B------:R-:W-:Y:S01]  /*94a0*/  SEL R68, R68, RZ, P1 ;  /* 0x000000ff44447207 */ /* 0x000fe20000800000 */
[----:B------:R-:W-:Y:S01]  /*94b0*/  UMOV UR36, UR59 ;  /* 0x0000003b00247c82 */ /* 0x000fe20008000000 */
[----:B------:R-:W-:Y:S05]  /*94c0*/  BRA.U UP0, `(.L_x_126) ;  /* 0xffffffc500407547 */ /* 0x000fea000b83ffff */
[----:B------:R-:W-:Y:S05]  /*94d0*/  EXIT ;  /* 0x000000000000794d */ /* 0x000fea0003800000 */
.L_x_24:
[----:B--2---:R2:W3:Y:S02]  /*94e0*/  SYNCS.PHASECHK.TRANS64.TRYWAIT P0, [R3+URZ+0x120], R2 ;  /* 0x00012002030075a7 */ /* 0x0044e400080011ff */
[----:B---3--:R-:W-:Y:S05]  /*94f0*/  @!P0 NANOSLEEP.SYNCS 0x989680 ;  /* 0x009896800000895d */ /* 0x008fea0003900000 */
[----:B------:R-:W3:Y:S02]  /*9500*/  @!P0 SYNCS.PHASECHK.TRANS64 P0, [R3+URZ+0x120], R2 ;  /* 0x00012002030085a7 */ /* 0x000ee400080010ff */
[----:B---3--:R-:W-:Y:S05]  /*9510*/  @!P0 BRA `(.L_x_24) ;  /* 0xfffffffc00f08947 */ /* 0x008fea000383ffff */
[----:B------:R-:W-:Y:S05]  /*9520*/  BRA `(.L_x_127) ;  /* 0xffffff8400f87947 */ /* 0x000fea000383ffff */
.L_x_27:
[----:B-1----:R-:W-:-:S07]  /*9530*/  MOV R0, UR33 ;  /* 0x0000002100007c02 */ /* 0x002fce0008000f00 */
.L_x_128:
[----:B-1----:R1:W2:Y:S02]  /*9540*/  SYNCS.PHASECHK.TRANS64.TRYWAIT P0, [R0+URZ+0x40], R3 ;  /* 0x00004003000075a7 */ /* 0x0022a400080011ff */
[----:B--2---:R-:W-:Y:S05]  /*9550*/  @!P0 NANOSLEEP.SYNCS 0x989680 ;  /* 0x009896800000895d */ /* 0x004fea0003900000 */
[----:B------:R-:W2:Y:S02]  /*9560*/  @!P0 SYNCS.PHASECHK.TRANS64 P0, [R0+URZ+0x40], R3 ;  /* 0x00004003000085a7 */ /* 0x000ea400080010ff */
[----:B--2---:R-:W-:Y:S05]  /*9570*/  @!P0 BRA `(.L_x_128) ;  /* 0xfffffffc00f08947 */ /* 0x004fea000383ffff */
[----:B------:R-:W-:Y:S05]  /*9580*/  BRA `(.L_x_26) ;  /* 0xffffff8800507947 */ /* 0x000fea000383ffff */
.L_x_34:
[----:B-1----:R-:W-:-:S07]  /*9590*/  MOV R0, UR17 ;  /* 0x0000001100007c02 */ /* 0x002fce0008000f00 */
.L_x_129:
[----:B-1----:R1:W2:Y:S02]  /*95a0*/  SYNCS.PHASECHK.TRANS64.TRYWAIT P0, [R0+URZ+0x40], R3 ;  /* 0x00004003000075a7 */ /* 0x0022a400080011ff */
[----:B--2---:R-:W-:Y:S05]  /*95b0*/  @!P0 NANOSLEEP.SYNCS 0x989680 ;  /* 0x009896800000895d */ /* 0x004fea0003900000 */
[----:B------:R-:W2:Y:S02]  /*95c0*/  @!P0 SYNCS.PHASECHK.TRANS64 P0, [R0+URZ+0x40], R3 ;  /* 0x00004003000085a7 */ /* 0x000ea400080010ff */
[----:B--2---:R-:W-:Y:S05]  /*95d0*/  @!P0 BRA `(.L_x_129) ;  /* 0xfffffffc00f08947 */ /* 0x004fea000383ffff */
[----:B------:R-:W-:Y:S05]  /*95e0*/  BRA `(.L_x_33) ;  /* 0xffffff8c00147947 */ /* 0x000fea000383ffff */
.L_x_39:
[----:B-1----:R1:W2:Y:S02]  /*95f0*/  SYNCS.PHASECHK.TRANS64.TRYWAIT P0, [R3+URZ+0xb0], R0 ;  /* 0x0000b000030075a7 */ /* 0x0022a400080011ff */
[----:B--2---:R-:W-:Y:S05]  /*9600*/  @!P0 NANOSLEEP.SYNCS 0x989680 ;  /* 0x009896800000895d */ /* 0x004fea0003900000 */
[----:B------:R-:W2:Y:S02]  /*9610*/  @!P0 SYNCS.PHASECHK.TRANS64 P0, [R3+URZ+0xb0], R0 ;  /* 0x0000b000030085a7 */ /* 0x000ea400080010ff */
[----:B--2---:R-:W-:Y:S05]  /*9620*/  @!P0 BRA `(.L_x_39) ;  /* 0xfffffffc00f08947 */ /* 0x004fea000383ffff */
[----:B------:R-:W-:Y:S05]  /*9630*/  BRA `(.L_x_130) ;  /* 0xffffff8c00c07947 */ /* 0x000fea000383ffff */
.L_x_43:
[----:B-1----:R-:W-:-:S07]  /*9640*/  MOV R0, UR4 ;  /* 0x0000000400007c02 */ /* 0x002fce0008000f00 */
.L_x_131:
[----:B-1----:R1:W2:Y:S02]  /*9650*/  SYNCS.PHASECHK.TRANS64.TRYWAIT P0, [R0+URZ], R3 ;  /* 0x00000003000075a7 */ /* 0x0022a400080011ff */
[----:B--2---:R-:W-:Y:S05]  /*9660*/  @!P0 NANOSLEEP.SYNCS 0x989680 ;  /* 0x009896800000895d */ /* 0x004fea0003900000 */
[----:B------:R-:W2:Y:S02]  /*9670*/  @!P0 SYNCS.PHASECHK.TRANS64 P0, [R0+URZ], R3 ;  /* 0x00000003000085a7 */ /* 0x000ea400080010ff */
[----:B--2---:R-:W-:Y:S05]  /*9680*/  @!P0 BRA `(.L_x_131) ;  /* 0xfffffffc00f08947 */ /* 0x004fea000383ffff */
[----:B------:R-:W-:Y:S05]  /*9690*/  BRA `(.L_x_132) ;  /* 0xffffff9400647947 */ /* 0x000fea000383ffff */
.L_x_44:
[----:B------:R-:W-:-:S07]  /*96a0*/  MOV R0, UR5 ;  /* 0x0000000500007c02 */ /* 0x000fce0008000f00 */
.L_x_133:
[----:B-1----:R1:W2:Y:S02]  /*96b0*/  SYNCS.PHASECHK.TRANS64.TRYWAIT P0, [R0+URZ], R3 ;  /* 0x00000003000075a7 */ /* 0x0022a400080011ff */
[----:B--2---:R-:W-:Y:S05]  /*96c0*/  @!P0 NANOSLEEP.SYNCS 0x989680 ;  /* 0x009896800000895d */ /* 0x004fea0003900000 */
[----:B------:R-:W2:Y:S02]  /*96d0*/  @!P0 SYNCS.PHASECHK.TRANS64 P0, [R0+URZ], R3 ;  /* 0x00000003000085a7 */ /* 0x000ea400080010ff */
[----:B--2---:R-:W-:Y:S05]  /*96e0*/  @!P0 BRA `(.L_x_133) ;  /* 0xfffffffc00f08947 */ /* 0x004fea000383ffff */
[----:B------:R-:W-:Y:S05]  /*96f0*/  BRA `(.L_x_134) ;  /* 0xffffff9400707947 */ /* 0x000fea000383ffff */
.L_x_45:
[----:B------:R-:W-:-:S07]  /*9700*/  MOV R0, UR5 ;  /* 0x0000000500007c02 */ /* 0x000fce0008000f00 */
.L_x_135:
[----:B-1----:R1:W2:Y:S02]  /*9710*/  SYNCS.PHASECHK.TRANS64.TRYWAIT P0, [R0+URZ], R3 ;  /* 0x00000003000075a7 */ /* 0x0022a400080011ff */
[----:B--2---:R-:W-:Y:S05]  /*9720*/  @!P0 NANOSLEEP.SYNCS 0x989680 ;  /* 0x009896800000895d */ /* 0x004fea0003900000 */
[----:B------:R-:W2:Y:S02]  /*9730*/  @!P0 SYNCS.PHASECHK.TRANS64 P0, [R0+URZ], R3 ;  /* 0x00000003000085a7 */ /* 0x000ea400080010ff */
[----:B--2---:R-:W-:Y:S05]  /*9740*/  @!P0 BRA `(.L_x_135) ;  /* 0xfffffffc00f08947 */ /* 0x004fea000383ffff */
[----:B------:R-:W-:Y:S05]  /*9750*/  BRA `(.L_x_136) ;  /* 0xffffff94007c7947 */ /* 0x000fea000383ffff */
.L_x_46:
[----:B------:R-:W-:-:S07]  /*9760*/  MOV R0, UR5 ;  /* 0x0000000500007c02 */ /* 0x000fce0008000f00 */
.L_x_137:
[----:B-1----:R1:W2:Y:S02]  /*9770*/  SYNCS.PHASECHK.TRANS64.TRYWAIT P0, [R0+URZ], R3 ;  /* 0x00000003000075a7 */ /* 0x0022a400080011ff */
[----:B--2---:R-:W-:Y:S05]  /*9780*/  @!P0 NANOSLEEP.SYNCS 0x989680 ;  /* 0x009896800000895d */ /* 0x004fea0003900000 */
[----:B------:R-:W2:Y:S02]  /*9790*/  @!P0 SYNCS.PHASECHK.TRANS64 P0, [R0+URZ], R3 ;  /* 0x00000003000085a7 */ /* 0x000ea400080010ff */
[----:B--2---:R-:W-:Y:S05]  /*97a0*/  @!P0 BRA `(.L_x_137) ;  /* 0xfffffffc00f08947 */ /* 0x004fea000383ffff */
[----:B------:R-:W-:Y:S05]  /*97b0*/  BRA `(.L_x_138) ;  /* 0xffffff9400887947 */ /* 0x000fea000383ffff */
.L_x_47:
[----:B------:R-:W-:-:S07]  /*97c0*/  MOV R0, UR5 ;  /* 0x0000000500007c02 */ /* 0x000fce0008000f00 */
.L_x_139:
[----:B-1----:R1:W2:Y:S02]  /*97d0*/  SYNCS.PHASECHK.TRANS64.TRYWAIT P0, [R0+URZ], R3 ;  /* 0x00000003000075a7 */ /* 0x0022a400080011ff */
[----:B--2---:R-:W-:Y:S05]  /*97e0*/  @!P0 NANOSLEEP.SYNCS 0x989680 ;  /* 0x009896800000895d */ /* 0x004fea0003900000 */
[----:B------:R-:W2:Y:S02]  /*97f0*/  @!P0 SYNCS.PHASECHK.TRANS64 P0, [R0+URZ], R3 ;  /* 0x00000003000085a7 */ /* 0x000ea400080010ff */
[----:B--2---:R-:W-:Y:S05]  /*9800*/  @!P0 BRA `(.L_x_139) ;  /* 0xfffffffc00f08947 */ /* 0x004fea000383ffff */
[----:B------:R-:W-:Y:S05]  /*9810*/  BRA `(.L_x_140) ;  /* 0xffffff9400947947 */ /* 0x000fea000383ffff */
.L_x_48:
[----:B------:R-:W-:-:S07]  /*9820*/  MOV R0, UR5 ;  /* 0x0000000500007c02 */ /* 0x000fce0008000f00 */
.L_x_141:
[----:B-1----:R1:W2:Y:S02]  /*9830*/  SYNCS.PHASECHK.TRANS64.TRYWAIT P0, [R0+URZ], R3 ;  /* 0x00000003000075a7 */ /* 0x0022a400080011ff */
[----:B--2---:R-:W-:Y:S05]  /*9840*/  @!P0 NANOSLEEP.SYNCS 0x989680 ;  /* 0x009896800000895d */ /* 0x004fea0003900000 */
[----:B------:R-:W2:Y:S02]  /*9850*/  @!P0 SYNCS.PHASECHK.TRANS64 P0, [R0+URZ], R3 ;  /* 0x00000003000085a7 */ /* 0x000ea400080010ff */
[----:B--2---:R-:W-:Y:S05]  /*9860*/  @!P0 BRA `(.L_x_141) ;  /* 0xfffffffc00f08947 */ /* 0x004fea000383ffff */
[----:B------:R-:W-:Y:S05]  /*9870*/  BRA `(.L_x_142) ;  /* 0xffffff9400a07947 */ /* 0x000fea000383ffff */
.L_x_49:
[----:B------:R-:W-:-:S07]  /*9880*/  MOV R0, UR5 ;  /* 0x0000000500007c02 */ /* 0x000fce0008000f00 */
.L_x_143:
[----:B-1----:R1:W2:Y:S02]  /*9890*/  SYNCS.PHASECHK.TRANS64.TRYWAIT P0, [R0+URZ], R3 ;  /* 0x00000003000075a7 */ /* 0x0022a400080011ff */
[----:B--2---:R-:W-:Y:S05]  /*98a0*/  @!P0 NANOSLEEP.SYNCS 0x989680 ;  /* 0x009896800000895d */ /* 0x004fea0003900000 */
[----:B------:R-:W2:Y:S02]  /*98b0*/  @!P0 SYNCS.PHASECHK.TRANS64 P0, [R0+URZ], R3 ;  /* 0x00000003000085a7 */ /* 0x000ea400080010ff */
[----:B--2---:R-:W-:Y:S05]  /*98c0*/  @!P0 BRA `(.L_x_143) ;  /* 0xfffffffc00f08947 */ /* 0x004fea000383ffff */
[----:B------:R-:W-:Y:S05]  /*98d0*/  BRA `(.L_x_144) ;  /* 0xffffff9400ac7947 */ /* 0x000fea000383ffff */
.L_x_52:
[----:B-1----:R1:W2:Y:S02]  /*98e0*/  SYNCS.PHASECHK.TRANS64.TRYWAIT P0, [R2+URZ+0x110], R5 ;  /* 0x00011005020075a7 */ /* 0x0022a400080011ff */
[----:B--2---:R-:W-:Y:S05]  /*98f0*/  @!P0 NANOSLEEP.SYNCS 0x989680 ;  /* 0x009896800000895d */ /* 0x004fea0003900000 */
[----:B------:R-:W2:Y:S02]  /*9900*/  @!P0 SYNCS.PHASECHK.TRANS64 P0, [R2+URZ+0x110], R5 ;  /* 0x00011005020085a7 */ /* 0x000ea400080010ff */
[----:B--2---:R-:W-:Y:S05]  /*9910*/  @!P0 BRA `(.L_x_52) ;  /* 0xfffffffc00f08947 */ /* 0x004fea000383ffff */
[----:B------:R-:W-:Y:S05]  /*9920*/  BRA `(.L_x_145) ;  /* 0xffffff9800087947 */ /* 0x000fea000383ffff */
.L_x_53:
[----:B------:R-:W-:-:S07]  /*9930*/  MOV R2, UR4 ;  /* 0x0000000400027c02 */ /* 0x000fce0008000f00 */
.L_x_146:
[----:B-1----:R1:W2:Y:S02]  /*9940*/  SYNCS.PHASECHK.TRANS64.TRYWAIT P0, [R2+URZ+0xc0], R5 ;  /* 0x0000c005020075a7 */ /* 0x0022a400080011ff */
[----:B--2---:R-:W-:Y:S05]  /*9950*/  @!P0 NANOSLEEP.SYNCS 0x989680 ;  /* 0x009896800000895d */ /* 0x004fea0003900000 */
[----:B------:R-:W2:Y:S02]  /*9960*/  @!P0 SYNCS.PHASECHK.TRANS64 P0, [R2+URZ+0xc0], R5 ;  /* 0x0000c005020085a7 */ /* 0x000ea400080010ff */
[----:B--2---:R-:W-:Y:S05]  /*9970*/  @!P0 BRA `(.L_x_146) ;  /* 0xfffffffc00f08947 */ /* 0x004fea000383ffff */
[----:B------:R-:W-:Y:S05]  /*9980*/  BRA `(.L_x_147) ;  /* 0xffffff9800187947 */ /* 0x000fea000383ffff */
.L_x_54:
[----:B-1----:R1:W2:Y:S02]  /*9990*/  SYNCS.PHASECHK.TRANS64.TRYWAIT P1, [R2+URZ+0xb0], R5 ;  /* 0x0000b005020075a7 */ /* 0x0022a400080211ff */
[----:B--2---:R-:W-:Y:S05]  /*99a0*/  @!P1 NANOSLEEP.SYNCS 0x989680 ;  /* 0x009896800000995d */ /* 0x004fea0003900000 */
[----:B------:R-:W2:Y:S02]  /*99b0*/  @!P1 SYNCS.PHASECHK.TRANS64 P1, [R2+URZ+0xb0], R5 ;  /* 0x0000b005020095a7 */ /* 0x000ea400080210ff */
[----:B--2---:R-:W-:Y:S05]  /*99c0*/  @!P1 BRA `(.L_x_54) ;  /* 0xfffffffc00f09947 */ /* 0x004fea000383ffff */
[----:B------:R-:W-:Y:S05]  /*99d0*/  BRA `(.L_x_148) ;  /* 0xffffff9800487947 */ /* 0x000fea000383ffff */
.L_x_57:
[----:B------:R-:W-:-:S07]  /*99e0*/  MOV R0, UR4 ;  /* 0x0000000400007c02 */ /* 0x000fce0008000f00 */
.L_x_149:
[----:B-1----:R1:W2:Y:S02]  /*99f0*/  SYNCS.PHASECHK.TRANS64.TRYWAIT P0, [R0+URZ+0xc0], R3 ;  /* 0x0000c003000075a7 */ /* 0x0022a400080011ff */
[----:B--2---:R-:W-:Y:S05]  /*9a00*/  @!P0 NANOSLEEP.SYNCS 0x989680 ;  /* 0x009896800000895d */ /* 0x004fea0003900000 */
[----:B------:R-:W2:Y:S02]  /*9a10*/  @!P0 SYNCS.PHASECHK.TRANS64 P0, [R0+URZ+0xc0], R3 ;  /* 0x0000c003000085a7 */ /* 0x000ea400080010ff */
[----:B--2---:R-:W-:Y:S05]  /*9a20*/  @!P0 BRA `(.L_x_149) ;  /* 0xfffffffc00f08947 */ /* 0x004fea000383ffff */
[----:B------:R-:W-:Y:S05]  /*9a30*/  BRA `(.L_x_56) ;  /* 0xffffff98009c7947 */ /* 0x000fea000383ffff */
.L_x_66:
[----:B-1----:R-:W-:-:S04]  /*9a40*/  MOV R0, UR5 ;  /* 0x0000000500007c02 */ /* 0x002fc80008000f00 */
[----:B------:R1:W2:Y:S03]  /*9a50*/  SYNCS.PHASECHK.TRANS64.TRYWAIT P0, [R0+URZ+0x8], R7 ;  /* 0x00000807000075a7 */ /* 0x0002a600080011ff */
[----:B--2---:R-:W-:Y:S05]  /*9a60*/  @!P0 NANOSLEEP.SYNCS 0x989680 ;  /* 0x009896800000895d */ /* 0x004fea0003900000 */
[----:B------:R-:W2:Y:S02]  /*9a70*/  @!P0 SYNCS.PHASECHK.TRANS64 P0, [R0+URZ+0x8], R7 ;  /* 0x00000807000085a7 */ /* 0x000ea400080010ff */
[----:B--2---:R-:W-:Y:S05]  /*9a80*/  @!P0 BRA `(.L_x_66) ;  /* 0xfffffffc00ec8947 */ /* 0x004fea000383ffff */
[----:B------:R-:W-:Y:S05]  /*9a90*/  BRA `(.L_x_65) ;  /* 0xffffff9c00507947 */ /* 0x000fea000383ffff */
.L_x_68:
[----:B------:R-:W-:Y:S01]  /*9aa0*/  BSSY B0, `(.L_x_150) ;  /* 0x0000006000007945 */ /* 0x000fe20003800000 */
[----:B------:R-:W-:-:S07]  /*9ab0*/  MOV R15, 0xffffffff ;  /* 0xffffffff000f7802 */ /* 0x000fce0000000f00 */
[----:B-1---5:R-:W-:Y:S05]  /*9ac0*/  WARPSYNC.COLLECTIVE R15, `(.L_x_151) ;  /* 0x000000000f0c7348 */ /* 0x022fea0003c00000 */
[----:B------:R-:W-:Y:S02]  /*9ad0*/  ELECT P6, UR79, PT ;  /* 0x00000000004f782f */ /* 0x000fe400038c0000 */
[----:B------:R-:W-:Y:S01]  /*9ae0*/  MOV R14, UR79 ;  /* 0x0000004f000e7c02 */ /* 0x000fe20008000f00 */
[----:B-1---5:R-:W-:Y:S10]  /*9af0*/  ENDCOLLECTIVE ;  /* 0x000000000000791b */ /* 0x022ff40003800000 */
.L_x_151:
[----:B------:R-:W-:Y:S05]  /*9b00*/  BSYNC B0 ;  /* 0x0000000000007941 */ /* 0x000fea0003800000 */
.L_x_150:
[----:B------:R-:W-:Y:S01]  /*9b10*/  PLOP3.LUT P0, PT, P6, PT, PT, 0x80, 0x8 ;  /* 0x000000000008781c */ /* 0x000fe2000370f070 */
[----:B------:R-:W-:-:S12]  /*9b20*/  BRA `(.L_x_152) ;  /* 0xffffff9c007c7947 */ /* 0x000fd8000383ffff */
.L_x_70:
[----:B-1----:R-:W-:-:S04]  /*9b30*/  MOV R0, UR5 ;  /* 0x0000000500007c02 */ /* 0x002fc80008000f00 */
[----:B------:R1:W2:Y:S03]  /*9b40*/  SYNCS.PHASECHK.TRANS64.TRYWAIT P0, [R0+URZ+0x8], R5 ;  /* 0x00000805000075a7 */ /* 0x0002a600080011ff */
[----:B--2---:R-:W-:Y:S05]  /*9b50*/  @!P0 NANOSLEEP.SYNCS 0x989680 ;  /* 0x009896800000895d */ /* 0x004fea0003900000 */
[----:B------:R-:W2:Y:S02]  /*9b60*/  @!P0 SYNCS.PHASECHK.TRANS64 P0, [R0+URZ+0x8], R5 ;  /* 0x00000805000085a7 */ /* 0x000ea400080010ff */
[----:B--2---:R-:W-:Y:S05]  /*9b70*/  @!P0 BRA `(.L_x_70) ;  /* 0xfffffffc00ec8947 */ /* 0x004fea000383ffff */
[----:B------:R-:W-:Y:S05]  /*9b80*/  BRA `(.L_x_69) ;  /* 0xffffff9c00807947 */ /* 0x000fea000383ffff */
.L_x_71:
[----:B-1----:R1:W2:Y:S02]  /*9b90*/  SYNCS.PHASECHK.TRANS64.TRYWAIT P0, [R0+URZ+0xb0], R5 ;  /* 0x0000b005000075a7 */ /* 0x0022a400080011ff */
[----:B--2---:R-:W-:Y:S05]  /*9ba0*/  @!P0 NANOSLEEP.SYNCS 0x989680 ;  /* 0x009896800000895d */ /* 0x004fea0003900000 */
[----:B------:R-:W2:Y:S02]  /*9bb0*/  @!P0 SYNCS.PHASECHK.TRANS64 P0, [R0+URZ+0xb0], R5 ;  /* 0x0000b005000085a7 */ /* 0x000ea400080010ff */
[----:B--2---:R-:W-:Y:S05]  /*9bc0*/  @!P0 BRA `(.L_x_71) ;  /* 0xfffffffc00f08947 */ /* 0x004fea000383ffff */
[----:B------:R-:W-:Y:S05]  /*9bd0*/  BRA `(.L_x_153) ;  /* 0xffffffa0006c7947 */ /* 0x000fea000383ffff */
.L_x_73:
[----:B------:R-:W-:-:S07]  /*9be0*/  MOV R0, UR31 ;  /* 0x0000001f00007c02 */ /* 0x000fce0008000f00 */
.L_x_154:
[----:B-1----:R1:W2:Y:S02]  /*9bf0*/  SYNCS.PHASECHK.TRANS64.TRYWAIT P0, [R0+URZ+0xf0], R5 ;  /* 0x0000f005000075a7 */ /* 0x0022a400080011ff */
[----:B--2---:R-:W-:Y:S05]  /*9c00*/  @!P0 NANOSLEEP.SYNCS 0x989680 ;  /* 0x009896800000895d */ /* 0x004fea0003900000 */
[----:B------:R-:W2:Y:S02]  /*9c10*/  @!P0 SYNCS.PHASECHK.TRANS64 P0, [R0+URZ+0xf0], R5 ;  /* 0x0000f005000085a7 */ /* 0x000ea400080010ff */
[----:B--2---:R-:W-:Y:S05]  /*9c20*/  @!P0 BRA `(.L_x_154) ;  /* 0xfffffffc00f08947 */ /* 0x004fea000383ffff */
[----:B------:R-:W-:Y:S05]  /*9c30*/  BRA `(.L_x_155) ;  /* 0xffffffa000b87947 */ /* 0x000fea000383ffff */
.L_x_76:
[----:B------:R-:W-:Y:S07]  /*9c40*/  MOV R0, UR5 ;  /* 0x0000000500007c02 */ /* 0x000fee0008000f00 */
.L_x_156:
[----:B-1----:R1:W2:Y:S02]  /*9c50*/  SYNCS.PHASECHK.TRANS64.TRYWAIT P0, [R0+URZ], R5 ;  /* 0x00000005000075a7 */ /* 0x0022a400080011ff */
[----:B--2---:R-:W-:Y:S05]  /*9c60*/  @!P0 NANOSLEEP.SYNCS 0x989680 ;  /* 0x009896800000895d */ /* 0x004fea0003900000 */
[----:B------:R-:W2:Y:S02]  /*9c70*/  @!P0 SYNCS.PHASECHK.TRANS64 P0, [R0+URZ], R5 ;  /* 0x00000005000085a7 */ /* 0x000ea400080010ff */
[----:B--2---:R-:W-:Y:S05]  /*9c80*/  @!P0 BRA `(.L_x_156) ;  /* 0xfffffffc00f08947 */ /* 0x004fea000383ffff */
[----:B------:R-:W-:Y:S05]  /*9c90*/  BRA `(.L_x_75) ;  /* 0xffffffa000cc7947 */ /* 0x000fea000383ffff */
.L_x_80:
[----:B-1----:R-:W-:-:S07]  /*9ca0*/  MOV R0, UR4 ;  /* 0x0000000400007c02 */ /* 0x002fce0008000f00 */
.L_x_157:
[----:B-1----:R1:W2:Y:S02]  /*9cb0*/  SYNCS.PHASECHK.TRANS64.TRYWAIT P0, [R0+URZ], R3 ;  /* 0x00000003000075a7 */ /* 0x0022a400080011ff */
[----:B--2---:R-:W-:Y:S05]  /*9cc0*/  @!P0 NANOSLEEP.SYNCS 0x989680 ;  /* 0x009896800000895d */ /* 0x004fea0003900000 */
[----:B------:R-:W2:Y:S02]  /*9cd0*/  @!P0 SYNCS.PHASECHK.TRANS64 P0, [R0+URZ], R3 ;  /* 0x00000003000085a7 */ /* 0x000ea400080010ff */
[----:B--2---:R-:W-:Y:S05]  /*9ce0*/  @!P0 BRA `(.L_x_157) ;  /* 0xfffffffc00f08947 */ /* 0x004fea000383ffff */
[----:B------:R-:W-:Y:S05]  /*9cf0*/  BRA `(.L_x_158) ;  /* 0xffffffa400c07947 */ /* 0x000fea000383ffff */
.L_x_81:
[----:B------:R-:W-:-:S07]  /*9d00*/  MOV R0, UR5 ;  /* 0x0000000500007c02 */ /* 0x000fce0008000f00 */
.L_x_159:
[----:B-1----:R1:W2:Y:S02]  /*9d10*/  SYNCS.PHASECHK.TRANS64.TRYWAIT P0, [R0+URZ], R3 ;  /* 0x00000003000075a7 */ /* 0x0022a400080011ff */
[----:B--2---:R-:W-:Y:S05]  /*9d20*/  @!P0 NANOSLEEP.SYNCS 0x989680 ;  /* 0x009896800000895d */ /* 0x004fea0003900000 */
[----:B------:R-:W2:Y:S02]  /*9d30*/  @!P0 SYNCS.PHASECHK.TRANS64 P0, [R0+URZ], R3 ;  /* 0x00000003000085a7 */ /* 0x000ea400080010ff */
[----:B--2---:R-:W-:Y:S05]  /*9d40*/  @!P0 BRA `(.L_x_159) ;  /* 0xfffffffc00f08947 */ /* 0x004fea000383ffff */
[----:B------:R-:W-:Y:S05]  /*9d50*/  BRA `(.L_x_160) ;  /* 0xffffffa400cc7947 */ /* 0x000fea000383ffff */
.L_x_82:
[----:B------:R-:W-:-:S07]  /*9d60*/  MOV R0, UR5 ;  /* 0x0000000500007c02 */ /* 0x000fce0008000f00 */
.L_x_161:
[----:B-1----:R1:W2:Y:S02]  /*9d70*/  SYNCS.PHASECHK.TRANS64.TRYWAIT P0, [R0+URZ], R3 ;  /* 0x00000003000075a7 */ /* 0x0022a400080011ff */
[----:B--2---:R-:W-:Y:S05]  /*9d80*/  @!P0 NANOSLEEP.SYNCS 0x989680 ;  /* 0x009896800000895d */ /* 0x004fea0003900000 */
[----:B------:R-:W2:Y:S02]  /*9d90*/  @!P0 SYNCS.PHASECHK.TRANS64 P0, [R0+URZ], R3 ;  /* 0x00000003000085a7 */ /* 0x000ea400080010ff */
[----:B--2---:R-:W-:Y:S05]  /*9da0*/  @!P0 BRA `(.L_x_161) ;  /* 0xfffffffc00f08947 */ /* 0x004fea000383ffff */
[----:B------:R-:W-:Y:S05]  /*9db0*/  BRA `(.L_x_162) ;  /* 0xffffffa400d87947 */ /* 0x000fea000383ffff */
.L_x_85:
[----:B------:R-:W-:-:S07]  /*9dc0*/  MOV R0, UR26 ;  /* 0x0000001a00007c02 */ /* 0x000fce0008000f00 */
.L_x_163:
[----:B-1----:R1:W2:Y:S02]  /*9dd0*/  SYNCS.PHASECHK.TRANS64.TRYWAIT P1, [R0+URZ+0x130], R3 ;  /* 0x00013003000075a7 */ /* 0x0022a400080211ff */
[----:B--2---:R-:W-:Y:S05]  /*9de0*/  @!P1 NANOSLEEP.SYNCS 0x989680 ;  /* 0x009896800000995d */ /* 0x004fea0003900000 */
[----:B------:R-:W2:Y:S02]  /*9df0*/  @!P1 SYNCS.PHASECHK.TRANS64 P1, [R0+URZ+0x130], R3 ;  /* 0x00013003000095a7 */ /* 0x000ea400080210ff */
[----:B--2---:R-:W-:Y:S05]  /*9e00*/  @!P1 BRA `(.L_x_163) ;  /* 0xfffffffc00f09947 */ /* 0x004fea000383ffff */
[----:B------:R-:W-:Y:S05]  /*9e10*/  BRA `(.L_x_164) ;  /* 0xffffffa800247947 */ /* 0x000fea000383ffff */
.L_x_90:
[----:B--2---:R2:W3:Y:S02]  /*9e20*/  SYNCS.PHASECHK.TRANS64.TRYWAIT P0, [R12+URZ+0xb0], R9 ;  /* 0x0000b0090c0075a7 */ /* 0x0044e400080011ff */
[----:B---3--:R-:W-:Y:S05]  /*9e30*/  @!P0 NANOSLEEP.SYNCS 0x989680 ;  /* 0x009896800000895d */ /* 0x008fea0003900000 */
[----:B------:R-:W3:Y:S02]  /*9e40*/  @!P0 SYNCS.PHASECHK.TRANS64 P0, [R12+URZ+0xb0], R9 ;  /* 0x0000b0090c0085a7 */ /* 0x000ee400080010ff */
[----:B---3--:R-:W-:Y:S05]  /*9e50*/  @!P0 BRA `(.L_x_90) ;  /* 0xfffffffc00f08947 */ /* 0x008fea000383ffff */
[----:B------:R-:W-:Y:S05]  /*9e60*/  BRA `(.L_x_165) ;  /* 0xffffffac00447947 */ /* 0x000fea000383ffff */
.L_x_93:
[----:B------:R-:W-:Y:S07]  /*9e70*/  MOV R0, UR21 ;  /* 0x0000001500007c02 */ /* 0x000fee0008000f00 */
.L_x_166:
[----:B--2---:R2:W3:Y:S02]  /*9e80*/  SYNCS.PHASECHK.TRANS64.TRYWAIT P2, [R0+URZ+0xa8], R11 ;  /* 0x0000a80b000075a7 */ /* 0x0044e400080411ff */
[----:B---3--:R-:W-:Y:S05]  /*9e90*/  @!P2 NANOSLEEP.SYNCS 0x989680 ;  /* 0x009896800000a95d */ /* 0x008fea0003900000 */
[----:B------:R-:W3:Y:S02]  /*9ea0*/  @!P2 SYNCS.PHASECHK.TRANS64 P2, [R0+URZ+0xa8], R11 ;  /* 0x0000a80b0000a5a7 */ /* 0x000ee400080410ff */
[----:B---3--:R-:W-:Y:S05]  /*9eb0*/  @!P2 BRA `(.L_x_166) ;  /* 0xfffffffc00f0a947 */ /* 0x008fea000383ffff */
[----:B------:R-:W-:Y:S05]  /*9ec0*/  BRA `(.L_x_92) ;  /* 0xffffffb000ac7947 */ /* 0x000fea000383ffff */
.L_x_96:
[----:B--2---:R-:W-:Y:S07]  /*9ed0*/  MOV R0, UR21 ;  /* 0x0000001500007c02 */ /* 0x004fee0008000f00 */
.L_x_167:
[----:B--2---:R2:W3:Y:S02]  /*9ee0*/  SYNCS.PHASECHK.TRANS64.TRYWAIT P0, [R0+URZ+0x90], R9 ;  /* 0x00009009000075a7 */ /* 0x0044e400080011ff */
[----:B---3--:R-:W-:Y:S05]  /*9ef0*/  @!P0 NANOSLEEP.SYNCS 0x989680 ;  /* 0x009896800000895d */ /* 0x008fea0003900000 */
[----:B------:R-:W3:Y:S02]  /*9f00*/  @!P0 SYNCS.PHASECHK.TRANS64 P0, [R0+URZ+0x90], R9 ;  /* 0x00009009000085a7 */ /* 0x000ee400080010ff */
[----:B---3--:R-:W-:Y:S05]  /*9f10*/  @!P0 BRA `(.L_x_167) ;  /* 0xfffffffc00f08947 */ /* 0x008fea000383ffff */
[----:B------:R-:W-:Y:S05]  /*9f20*/  BRA `(.L_x_168) ;  /* 0xffffffb400087947 */ /* 0x000fea000383ffff */
.L_x_97:
[----:B------:R-:W-:Y:S07]  /*9f30*/  MOV R0, UR21 ;  /* 0x0000001500007c02 */ /* 0x000fee0008000f00 */
.L_x_169:
[----:B--2---:R2:W3:Y:S02]  /*9f40*/  SYNCS.PHASECHK.TRANS64.TRYWAIT P0, [R0+URZ+0x98], R9 ;  /* 0x00009809000075a7 */ /* 0x0044e400080011ff */
[----:B---3--:R-:W-:Y:S05]  /*9f50*/  @!P0 NANOSLEEP.SYNCS 0x989680 ;  /* 0x009896800000895d */ /* 0x008fea0003900000 */
[----:B------:R-:W3:Y:S02]  /*9f60*/  @!P0 SYNCS.PHASECHK.TRANS64 P0, [R0+URZ+0x98], R9 ;  /* 0x00009809000085a7 */ /* 0x000ee400080010ff */
[----:B---3--:R-:W-:Y:S05]  /*9f70*/  @!P0 BRA `(.L_x_169) ;  /* 0xfffffffc00f08947 */ /* 0x008fea000383ffff */
[----:B------:R-:W-:Y:S05]  /*9f80*/  BRA `(.L_x_170) ;  /* 0xffffffb400447947 */ /* 0x000fea000383ffff */
.L_x_99:
[----:B------:R-:W-:-:S07]  /*9f90*/  MOV R0, UR21 ;  /* 0x0000001500007c02 */ /* 0x000fce0008000f00 */
.L_x_171:
[----:B---3--:R3:W4:Y:S02]  /*9fa0*/  SYNCS.PHASECHK.TRANS64.TRYWAIT P0, [R0+URZ+0x90], R3 ;  /* 0x00009003000075a7 */ /* 0x00872400080011ff */
[----:B----4-:R-:W-:Y:S05]  /*9fb0*/  @!P0 NANOSLEEP.SYNCS 0x989680 ;  /* 0x009896800000895d */ /* 0x010fea0003900000 */
[----:B------:R-:W4:Y:S02]  /*9fc0*/  @!P0 SYNCS.PHASECHK.TRANS64 P0, [R0+URZ+0x90], R3 ;  /* 0x00009003000085a7 */ /* 0x000f2400080010ff */
[----:B----4-:R-:W-:Y:S05]  /*9fd0*/  @!P0 BRA `(.L_x_171) ;  /* 0xfffffffc00f08947 */ /* 0x010fea000383ffff */
[----:B------:R-:W-:Y:S05]  /*9fe0*/  BRA `(.L_x_172) ;  /* 0xffffffb400b47947 */ /* 0x000fea000383ffff */
.L_x_101:
[----:B--2---:R2:W4:Y:S02]  /*9ff0*/  SYNCS.PHASECHK.TRANS64.TRYWAIT P0, [R3+URZ+0xb0], R0 ;  /* 0x0000b000030075a7 */ /* 0x00452400080011ff */
[----:B----4-:R-:W-:Y:S05]  /*a000*/  @!P0 NANOSLEEP.SYNCS 0x989680 ;  /* 0x009896800000895d */ /* 0x010fea0003900000 */
[----:B------:R-:W4:Y:S02]  /*a010*/  @!P0 SYNCS.PHASECHK.TRANS64 P0, [R3+URZ+0xb0], R0 ;  /* 0x0000b000030085a7 */ /* 0x000f2400080010ff */
[----:B----4-:R-:W-:Y:S05]  /*a020*/  @!P0 BRA `(.L_x_101) ;  /* 0xfffffffc00f08947 */ /* 0x010fea000383ffff */
[----:B------:R-:W-:Y:S05]  /*a030*/  BRA `(.L_x_173) ;  /* 0xffffffb800787947 */ /* 0x000fea000383ffff */
.L_x_112:
[----:B-1----:R1:W2:Y:S02]  /*a040*/  SYNCS.PHASECHK.TRANS64.TRYWAIT P1, [R3+URZ+0x80], R0 ;  /* 0x00008000030075a7 */ /* 0x0022a400080211ff */
[----:B--2---:R-:W-:Y:S05]  /*a050*/  @!P1 NANOSLEEP.SYNCS 0x989680 ;  /* 0x009896800000995d */ /* 0x004fea0003900000 */
[----:B------:R-:W2:Y:S02]  /*a060*/  @!P1 SYNCS.PHASECHK.TRANS64 P1, [R3+URZ+0x80], R0 ;  /* 0x00008000030095a7 */ /* 0x000ea400080210ff */
[----:B--2---:R-:W-:Y:S05]  /*a070*/  @!P1 BRA `(.L_x_112) ;  /* 0xfffffffc00f09947 */ /* 0x004fea000383ffff */
[----:B------:R-:W-:Y:S05]  /*a080*/  BRA `(.L_x_111) ;  /* 0xffffffc400e47947 */ /* 0x000fea000383ffff */
.L_x_114:
[----:B-1----:R1:W3:Y:S02]  /*a090*/  SYNCS.PHASECHK.TRANS64.TRYWAIT P0, [R146+URZ+0xd0], R5 ;  /* 0x0000d005920075a7 */ /* 0x0022e400080011ff */
[----:B---3--:R-:W-:Y:S05]  /*a0a0*/  @!P0 NANOSLEEP.SYNCS 0x989680 ;  /* 0x009896800000895d */ /* 0x008fea0003900000 */
[----:B------:R-:W3:Y:S02]  /*a0b0*/  @!P0 SYNCS.PHASECHK.TRANS64 P0, [R146+URZ+0xd0], R5 ;  /* 0x0000d005920085a7 */ /* 0x000ee400080010ff */
[----:B---3--:R-:W-:Y:S05]  /*a0c0*/  @!P0 BRA `(.L_x_114) ;  /* 0xfffffffc00f08947 */ /* 0x008fea000383ffff */
[----:B------:R-:W-:Y:S05]  /*a0d0*/  BRA `(.L_x_113) ;  /* 0xffffffc800407947 */ /* 0x000fea000383ffff */
.L_x_122:
[----:B--2---:R2:W3:Y:S02]  /*a0e0*/  SYNCS.PHASECHK.TRANS64.TRYWAIT P0, [R114+URZ+0x80], R3 ;  /* 0x00008003720075a7 */ /* 0x0044e400080011ff */
[----:B---3--:R-:W-:Y:S05]  /*a0f0*/  @!P0 NANOSLEEP.SYNCS 0x989680 ;  /* 0x009896800000895d */ /* 0x008fea0003900000 */
[----:B------:R-:W3:Y:S02]  /*a100*/  @!P0 SYNCS.PHASECHK.TRANS64 P0, [R114+URZ+0x80], R3 ;  /* 0x00008003720085a7 */ /* 0x000ee400080010ff */
[----:B---3--:R-:W-:Y:S05]  /*a110*/  @!P0 BRA `(.L_x_122) ;  /* 0xfffffffc00f08947 */ /* 0x008fea000383ffff */
[----:B------:R-:W-:Y:S05]  /*a120*/  BRA `(.L_x_121) ;  /* 0xffffffdc00447947 */ /* 0x000fea000383ffff */
        .weak           $__internal_0_$__cuda_sm10x_tcgen05_guardrail_trap_col_being_dealloced_not_returned_by_alloc
        .type           $__internal_0_$__cuda_sm10x_tcgen05_guardrail_trap_col_being_dealloced_not_returned_by_alloc,@function
        .size           $__internal_0_$__cuda_sm10x_tcgen05_guardrail_trap_col_being_dealloced_not_returned_by_alloc,($__internal_1_$__cuda_sm10x_tcgen05_guardrail_trap_phase_invalid_during_alloc - $__internal_0_$__cuda_sm10x_tcgen05_guardrail_trap_col_being_dealloced_not_returned_by_alloc)
$__internal_0_$__cuda_sm10x_tcgen05_guardrail_trap_col_being_dealloced_not_returned_by_alloc:
[----:B------:R-:W-:Y:S05]  /*a130*/  BPT.TRAP 0x1 ;  /* 0x000000040000795c */ /* 0x000fea0000300000 */
[----:B------:R-:W-:-:S04]  /*a140*/  HFMA2 R3, -RZ, RZ, 0, 0 ;  /* 0x00000000ff037431 */ /* 0x000fc800000001ff */
[----:B------:R-:W-:Y:S05]  /*a150*/  RET.REL.NODEC R2 `(_ZN7cutlass13device_kernelINS_4gemm6kernel13GemmUniversalIN4cute5tupleIJiiiiEEENS1_10collective13CollectiveMmaINS1_35MainloopSm100TmaUmmaWarpSpecializedILi8ELi2ELi4ENS5_IJNS4_1CILi4EEESB_NSA_ILi1EEEEEEEENS5_IJNSA_ILi256EEENSA_ILi128EEESG_EEEaNS5_IJlSC_lEEEaSI_NS4_8TiledMMAINS4_8MMA_AtomIJNS4_21SM100_MMA_S8_2x1SM_SSIaaiLi256ELi128ELNS4_4UMMA5MajorE0ELSN_0ELNSM_8SaturateE0EEEEEENS4_6LayoutINS5_IJSC_SC_SC_EEENS5_IJNSA_ILi0EEEST_ST_EEEEENS5_IJNS4_10UnderscoreESW_SW_EEEEENS4_28SM100_TMA_2SM_LOAD_MULTICASTENS4_14ComposedLayoutINS4_7SwizzleILi3ELi4ELi3EEENS4_18smem_ptr_flag_bitsILi8EEENSR_INS5_IJNSA_ILi8EEESG_EEENS5_IJSG_SC_EEEEEEEvNS4_8identityESZ_S19_vS1A_EENS_8epilogue10collective18CollectiveEpilogueINS1C_23Sm100TmaWarpSpecializedILi2ELi2ELi64ELb0ELb0EEEJNS5_IJSG_SG_SG_EEENS5_IJNSR_ISG_SC_EENSR_INSA_ILi64EEESC_EEEEEaSI_aSI_NS1C_6fusion15FusionCallbacksIS1G_NS1M_17LinearCombinationIaiaiLNS_15FloatRoundStyleE2EEES1H_S1L_JEEENS4_5SM1004TMEM4LOAD26SM100_TMEM_LOAD_32dp32b64xENS4_13SM90_TMA_LOADENS10_INS11_ILi2ELi4ELi3EEES14_NSR_INS5_IJS15_S1J_EEENS5_IJS1J_SC_EEEEEEENS4_39AutoVectorizingCopyWithAssumedAlignmentILi128EEENS4_14SM90_TMA_STOREES21_S23_S23_EEEvvEEEEvNT_6ParamsE) ;  /* 0xffffff5c02a87950 */ /* 0x000fea0003c3ffff */
        .weak           $__internal_1_$__cuda_sm10x_tcgen05_guardrail_trap_phase_invalid_during_alloc
        .type           $__internal_1_$__cuda_sm10x_tcgen05_guardrail_trap_phase_invalid_during_alloc,@function
        .size           $__internal_1_$__cuda_sm10x_tcgen05_guardrail_trap_phase_invalid_during_alloc,($__internal_2_$__cuda_sm10x_tcgen05_guardrail_trap_unallocated_columns_being_dealloced - $__internal_1_$__cuda_sm10x_tcgen05_guardrail_trap_phase_invalid_during_alloc)
$__internal_1_$__cuda_sm10x_tcgen05_guardrail_trap_phase_invalid_during_alloc:
[----:B------:R-:W-:Y:S05]  /*a160*/  BPT.TRAP 0x1 ;  /* 0x000000040000795c */ /* 0x000fea0000300000 */
[----:B------:R-:W-:-:S04]  /*a170*/  MOV R5, 0x0 ;  /* 0x0000000000057802 */ /* 0x000fc80000000f00 */
[----:B------:R-:W-:Y:S05]  /*a180*/  RET.REL.NODEC R4 `(_ZN7cutlass13device_kernelINS_4gemm6kernel13GemmUniversalIN4cute5tupleIJiiiiEEENS1_10collective13CollectiveMmaINS1_35MainloopSm100TmaUmmaWarpSpecializedILi8ELi2ELi4ENS5_IJNS4_1CILi4EEESB_NSA_ILi1EEEEEEEENS5_IJNSA_ILi256EEENSA_ILi128EEESG_EEEaNS5_IJlSC_lEEEaSI_NS4_8TiledMMAINS4_8MMA_AtomIJNS4_21SM100_MMA_S8_2x1SM_SSIaaiLi256ELi128ELNS4_4UMMA5MajorE0ELSN_0ELNSM_8SaturateE0EEEEEENS4_6LayoutINS5_IJSC_SC_SC_EEENS5_IJNSA_ILi0EEEST_ST_EEEEENS5_IJNS4_10UnderscoreESW_SW_EEEEENS4_28SM100_TMA_2SM_LOAD_MULTICASTENS4_14ComposedLayoutINS4_7SwizzleILi3ELi4ELi3EEENS4_18smem_ptr_flag_bitsILi8EEENSR_INS5_IJNSA_ILi8EEESG_EEENS5_IJSG_SC_EEEEEEEvNS4_8identityESZ_S19_vS1A_EENS_8epilogue10collective18CollectiveEpilogueINS1C_23Sm100TmaWarpSpecializedILi2ELi2ELi64ELb0ELb0EEEJNS5_IJSG_SG_SG_EEENS5_IJNSR_ISG_SC_EENSR_INSA_ILi64EEESC_EEEEEaSI_aSI_NS1C_6fusion15FusionCallbacksIS1G_NS1M_17LinearCombinationIaiaiLNS_15FloatRoundStyleE2EEES1H_S1L_JEEENS4_5SM1004TMEM4LOAD26SM100_TMEM_LOAD_32dp32b64xENS4_13SM90_TMA_LOADENS10_INS11_ILi2ELi4ELi3EEES14_NSR_INS5_IJS15_S1J_EEENS5_IJS1J_SC_EEEEEEENS4_39AutoVectorizingCopyWithAssumedAlignmentILi128EEENS4_14SM90_TMA_STOREES21_S23_S23_EEEvvEEEEvNT_6ParamsE) ;  /* 0xffffff5c049c7950 */ /* 0x000fea0003c3ffff */
        .weak           $__internal_2_$__cuda_sm10x_tcgen05_guardrail_trap_unallocated_columns_being_dealloced
        .type           $__internal_2_$__cuda_sm10x_tcgen05_guardrail_trap_unallocated_columns_being_dealloced,@function
        .size           $__internal_2_$__cuda_sm10x_tcgen05_guardrail_trap_unallocated_columns_being_dealloced,(.L_x_175 - $__internal_2_$__cuda_sm10x_tcgen05_guardrail_trap_unallocated_columns_being_dealloced)
$__internal_2_$__cuda_sm10x_tcgen05_guardrail_trap_unallocated_columns_being_dealloced:
[----:B------:R-:W-:Y:S05]  /*a190*/  BPT.TRAP 0x1 ;  /* 0x000000040000795c */ /* 0x000fea0000300000 */
[----:B------:R-:W-:-:S04]  /*a1a0*/  HFMA2 R3, -RZ, RZ, 0, 0 ;  /* 0x00000000ff037431 */ /* 0x000fc800000001ff */
[----:B------:R-:W-:Y:S05]  /*a1b0*/  RET.REL.NODEC R2 `(_ZN7cutlass13device_kernelINS_4gemm6kernel13GemmUniversalIN4cute5tupleIJiiiiEEENS1_10collective13CollectiveMmaINS1_35MainloopSm100TmaUmmaWarpSpecializedILi8ELi2ELi4ENS5_IJNS4_1CILi4EEESB_NSA_ILi1EEEEEEEENS5_IJNSA_ILi256EEENSA_ILi128EEESG_EEEaNS5_IJlSC_lEEEaSI_NS4_8TiledMMAINS4_8MMA_AtomIJNS4_21SM100_MMA_S8_2x1SM_SSIaaiLi256ELi128ELNS4_4UMMA5MajorE0ELSN_0ELNSM_8SaturateE0EEEEEENS4_6LayoutINS5_IJSC_SC_SC_EEENS5_IJNSA_ILi0EEEST_ST_EEEEENS5_IJNS4_10UnderscoreESW_SW_EEEEENS4_28SM100_TMA_2SM_LOAD_MULTICASTENS4_14ComposedLayoutINS4_7SwizzleILi3ELi4ELi3EEENS4_18smem_ptr_flag_bitsILi8EEENSR_INS5_IJNSA_ILi8EEESG_EEENS5_IJSG_SC_EEEEEEEvNS4_8identityESZ_S19_vS1A_EENS_8epilogue10collective18CollectiveEpilogueINS1C_23Sm100TmaWarpSpecializedILi2ELi2ELi64ELb0ELb0EEEJNS5_IJSG_SG_SG_EEENS5_IJNSR_ISG_SC_EENSR_INSA_ILi64EEESC_EEEEEaSI_aSI_NS1C_6fusion15FusionCallbacksIS1G_NS1M_17LinearCombinationIaiaiLNS_15FloatRoundStyleE2EEES1H_S1L_JEEENS4_5SM1004TMEM4LOAD26SM100_TMEM_LOAD_32dp32b64xENS4_13SM90_TMA_LOADENS10_INS11_ILi2ELi4ELi3EEES14_NSR_INS5_IJS15_S1J_EEENS5_IJS1J_SC_EEEEEEENS4_39AutoVectorizingCopyWithAssumedAlignmentILi128EEENS4_14SM90_TMA_STOREES21_S23_S23_EEEvvEEEEvNT_6ParamsE) ;  /* 0xffffff5c02907950 */ /* 0x000fea0003c3ffff */
.L_x_174:
[----:B------:R-:W-:-:S00]  /*a1c0*/  BRA `(.L_x_174) ;  /* 0xfffffffc00fc7947 */ /* 0x000fc0000383ffff */
[----:B------:R-:W-:-:S00]  /*a1d0*/  NOP ;  /* 0x0000000000007918 */ /* 0x000fc00000000000 */
        /* <DEDUP_REMOVED lines=10> */
.L_x_175:


//--------------------- .nv.global.init           --------------------------
	.section	.nv.global.init,"aw",@progbits
.nv.global.init:
	.type		$str$27,@object
	.size		$str$27,($str$28 - $str$27)
$str$27:
        /*0000*/ 	.byte	0x28, 0x61, 0x64, 0x64, 0x72, 0x65, 0x73, 0x73, 0x20, 0x26, 0x20, 0x6d, 0x61, 0x73, 0x6b, 0x29
        /*0010*/ 	.byte	0x20, 0x3d, 0x3d, 0x20, 0x30, 0x00
	.type		$str$28,@object
	.size		$str$28,($str$26 - $str$28)
$str$28:
        /*0016*/ 	.byte	0x2f, 0x74, 0x6d, 0x70, 0x2f, 0x63, 0x75, 0x74, 0x6c, 0x61, 0x73, 0x73, 0x5f, 0x73, 0x77, 0x65
        /*0026*/ 	.byte	0x65, 0x70, 0x5f, 0x73, 0x72, 0x63, 0x2f, 0x69, 0x6e, 0x63, 0x6c, 0x75, 0x64, 0x65, 0x2f, 0x63
        /*0036*/ 	.byte	0x75, 0x74, 0x65, 0x2f, 0x70, 0x6f, 0x69, 0x6e, 0x74, 0x65, 0x72, 0x5f, 0x66, 0x6c, 0x61, 0x67
        /*0046*/ 	.byte	0x67, 0x65, 0x64, 0x2e, 0x68, 0x70, 0x70, 0x00
	.type		$str$26,@object
	.size		$str$26,($str$25 - $str$26)
$str$26:
        /*004e*/ 	.byte	0x2f, 0x74, 0x6d, 0x70, 0x2f, 0x63, 0x75, 0x74, 0x6c, 0x61, 0x73, 0x73, 0x5f, 0x73, 0x77, 0x65
        /*005e*/ 	.byte	0x65, 0x70, 0x5f, 0x73, 0x72, 0x63, 0x2f, 0x69, 0x6e, 0x63, 0x6c, 0x75, 0x64, 0x65, 0x2f, 0x63
        /*006e*/ 	.byte	0x75, 0x74, 0x65, 0x2f, 0x61, 0x74, 0x6f, 0x6d, 0x2f, 0x63, 0x6f, 0x70, 0x79, 0x5f, 0x74, 0x72
        /*007e*/ 	.byte	0x61, 0x69, 0x74, 0x73, 0x5f, 0x73, 0x6d, 0x31, 0x30, 0x30, 0x2e, 0x68, 0x70, 0x70, 0x00
	.type		$str$25,@object
	.size		$str$25,(__unnamed_1 - $str$25)
$str$25:
        /*008d*/ 	.byte	0x28, 0x28, 0x75, 0x69, 0x6e, 0x74, 0x33, 0x32, 0x5f, 0x74, 0x28, 0x74, 0x68, 0x72, 0x65, 0x61
        /*009d*/ 	.byte	0x64, 0x49, 0x64, 0x78, 0x2e, 0x78, 0x29, 0x20, 0x2f, 0x20, 0x33, 0x32, 0x29, 0x20, 0x25, 0x20
        /*00ad*/ 	.byte	0x34, 0x29, 0x20, 0x3d, 0x3d, 0x20, 0x28, 0x28, 0x28, 0x74, 0x6d, 0x65, 0x6d, 0x5f, 0x61, 0x64
        /*00bd*/ 	.byte	0x64, 0x72, 0x20, 0x3e, 0x3e, 0x20, 0x31, 0x36, 0x29, 0x20, 0x2f, 0x20, 0x33, 0x32, 0x29, 0x20
        /*00cd*/ 	.byte	0x25, 0x20, 0x34, 0x29, 0x00
	.type		__unnamed_1,@object
	.size		__unnamed_1,(__unnamed_2 - __unnamed_1)
__unnamed_1:
        /*00d2*/ 	.byte	0x61, 0x75, 0x74, 0x6f, 0x20, 0x63, 0x75, 0x74, 0x65, 0x3a, 0x3a, 0x61, 0x73, 0x5f, 0x70, 0x6f
        /* <DEDUP_REMOVED lines=24> */
        /*0262*/ 	.byte	0x5d, 0x00
	.type		__unnamed_2,@object
	.size		__unnamed_2,(.L_2 - __unnamed_2)
__unnamed_2:
        /* <DEDUP_REMOVED lines=42> */
        /*0504*/ 	.byte	0x43, 0x3c, 0x30, 0x3e, 0x3e, 0x3e, 0x3e, 0x5d, 0x00
.L_2:


//--------------------- .nv.shared._ZN7cutlass13device_kernelINS_4gemm6kernel13GemmUniversalIN4cute5tupleIJiiiiEEENS1_10collective13CollectiveMmaINS1_35MainloopSm100TmaUmmaWarpSpecializedILi8ELi2ELi4ENS5_IJNS4_1CILi4EEESB_NSA_ILi1EEEEEEEENS5_IJNSA_ILi256EEENSA_ILi128EEESG_EEEaNS5_IJlSC_lEEEaSI_NS4_8TiledMMAINS4_8MMA_AtomIJNS4_21SM100_MMA_S8_2x1SM_SSIaaiLi256ELi128ELNS4_4UMMA5MajorE0ELSN_0ELNSM_8SaturateE0EEEEEENS4_6LayoutINS5_IJSC_SC_SC_EEENS5_IJNSA_ILi0EEEST_ST_EEEEENS5_IJNS4_10UnderscoreESW_SW_EEEEENS4_28SM100_TMA_2SM_LOAD_MULTICASTENS4_14ComposedLayoutINS4_7SwizzleILi3ELi4ELi3EEENS4_18smem_ptr_flag_bitsILi8EEENSR_INS5_IJNSA_ILi8EEESG_EEENS5_IJSG_SC_EEEEEEEvNS4_8identityESZ_S19_vS1A_EENS_8epilogue10collective18CollectiveEpilogueINS1C_23Sm100TmaWarpSpecializedILi2ELi2ELi64ELb0ELb0EEEJNS5_IJSG_SG_SG_EEENS5_IJNSR_ISG_SC_EENSR_INSA_ILi64EEESC_EEEEEaSI_aSI_NS1C_6fusion15FusionCallbacksIS1G_NS1M_17LinearCombinationIaiaiLNS_15FloatRoundStyleE2EEES1H_S1L_JEEENS4_5SM1004TMEM4LOAD26SM100_TMEM_LOAD_32dp32b64xENS4_13SM90_TMA_LOADENS10_INS11_ILi2ELi4ELi3EEES14_NSR_INS5_IJS15_S1J_EEENS5_IJS1J_SC_EEEEEEENS4_39AutoVectorizingCopyWithAssumedAlignmentILi128EEENS4_14SM90_TMA_STOREES21_S23_S23_EEEvvEEEEvNT_6ParamsE --------------------------
	.section	.nv.shared._ZN7cutlass13device_kernelINS_4gemm6kernel13GemmUniversalIN4cute5tupleIJiiiiEEENS1_10collective13CollectiveMmaINS1_35MainloopSm100TmaUmmaWarpSpecializedILi8ELi2ELi4ENS5_IJNS4_1CILi4EEESB_NSA_ILi1EEEEEEEENS5_IJNSA_ILi256EEENSA_ILi128EEESG_EEEaNS5_IJlSC_lEEEaSI_NS4_8TiledMMAINS4_8MMA_AtomIJNS4_21SM100_MMA_S8_2x1SM_SSIaaiLi256ELi128ELNS4_4UMMA5MajorE0ELSN_0ELNSM_8SaturateE0EEEEEENS4_6LayoutINS5_IJSC_SC_SC_EEENS5_IJNSA_ILi0EEEST_ST_EEEEENS5_IJNS4_10UnderscoreESW_SW_EEEEENS4_28SM100_TMA_2SM_LOAD_MULTICASTENS4_14ComposedLayoutINS4_7SwizzleILi3ELi4ELi3EEENS4_18smem_ptr_flag_bitsILi8EEENSR_INS5_IJNSA_ILi8EEESG_EEENS5_IJSG_SC_EEEEEEEvNS4_8identityESZ_S19_vS1A_EENS_8epilogue10collective18CollectiveEpilogueINS1C_23Sm100TmaWarpSpecializedILi2ELi2ELi64ELb0ELb0EEEJNS5_IJSG_SG_SG_EEENS5_IJNSR_ISG_SC_EENSR_INSA_ILi64EEESC_EEEEEaSI_aSI_NS1C_6fusion15FusionCallbacksIS1G_NS1M_17LinearCombinationIaiaiLNS_15FloatRoundStyleE2EEES1H_S1L_JEEENS4_5SM1004TMEM4LOAD26SM100_TMEM_LOAD_32dp32b64xENS4_13SM90_TMA_LOADENS10_INS11_ILi2ELi4ELi3EEES14_NSR_INS5_IJS15_S1J_EEENS5_IJS1J_SC_EEEEEEENS4_39AutoVectorizingCopyWithAssumedAlignmentILi128EEENS4_14SM90_TMA_STOREES21_S23_S23_EEEvvEEEEvNT_6ParamsE,"aw",@nobits
	.sectionflags	@""
	.align	16
	.zero		1024


//--------------------- .nv.shared.reserved.0     --------------------------
	.section	.nv.shared.reserved.0,"aw",@nobits
	.weak		__nv_reservedSMEM_offset_0_alias
	.size		__nv_reservedSMEM_offset_0_alias, 0, 64
	.other		__nv_reservedSMEM_offset_0_alias,@"STO_CUDA_RESERVED_SHARED STV_DEFAULT"
__nv_reservedSMEM_offset_0_alias:
	.zero		0
.nv.shared.reserved.0:
	.zero		64
	.weak		__nv_reservedSMEM_tcgen05_partition
	.type		__nv_reservedSMEM_tcgen05_partition,@object
	.size		__nv_reservedSMEM_tcgen05_partition,(.L_0 - __nv_reservedSMEM_tcgen05_partition)
__nv_reservedSMEM_tcgen05_partition:
	.zero		32
.L_0:


//--------------------- .nv.global                --------------------------
	.section	.nv.global,"aw",@nobits
.nv.global:
	.type		_ZN40_INTERNAL_1190aa78_4_k_cu_ffa87f44_255424cute1_E,@object
	.size		_ZN40_INTERNAL_1190aa78_4_k_cu_ffa87f44_255424cute1_E,(_ZN40_INTERNAL_1190aa78_4_k_cu_ffa87f44_255424cuda3std3__45__cpo6cbeginE - _ZN40_INTERNAL_1190aa78_4_k_cu_ffa87f44_255424cute1_E)
_ZN40_INTERNAL_1190aa78_4_k_cu_ffa87f44_255424cute1_E:
	.zero		1
	.type		_ZN40_INTERNAL_1190aa78_4_k_cu_ffa87f44_255424cuda3std3__45__cpo6cbeginE,@object
	.size		_ZN40_INTERNAL_1190aa78_4_k_cu_ffa87f44_255424cuda3std3__45__cpo6cbeginE,(_ZN40_INTERNAL_1190aa78_4_k_cu_ffa87f44_255424cuda3std3__48in_placeE - _ZN40_INTERNAL_1190aa78_4_k_cu_ffa87f44_255424cuda3std3__45__cpo6cbeginE)
_ZN40_INTERNAL_1190aa78_4_k_cu_ffa87f44_255424cuda3std3__45__cpo6cbeginE:
	.zero		1
	.type		_ZN40_INTERNAL_1190aa78_4_k_cu_ffa87f44_255424cuda3std3__48in_placeE,@object
	.size		_ZN40_INTERNAL_1190aa78_4_k_cu_ffa87f44_255424cuda3std3__48in_placeE,(_ZN40_INTERNAL_1190aa78_4_k_cu_ffa87f44_255424cuda3std6ranges3__45__cpo9iter_moveE - _ZN40_INTERNAL_1190aa78_4_k_cu_ffa87f44_255424cuda3std3__48in_placeE)
_ZN40_INTERNAL_1190aa78_4_k_cu_ffa87f44_255424cuda3std3__48in_placeE:
	.zero		1
	.type		_ZN40_INTERNAL_1190aa78_4_k_cu_ffa87f44_255424cuda3std6ranges3__45__cpo9iter_moveE,@object
	.size		_ZN40_INTERNAL_1190aa78_4_k_cu_ffa87f44_255424cuda3std6ranges3__45__cpo9iter_moveE,(_ZN40_INTERNAL_1190aa78_4_k_cu_ffa87f44_255424cuda3std3__45__cpo5beginE - _ZN40_INTERNAL_1190aa78_4_k_cu_ffa87f44_255424cuda3std6ranges3__45__cpo9iter_moveE)
_ZN40_INTERNAL_1190aa78_4_k_cu_ffa87f44_255424cuda3std6ranges3__45__cpo9iter_moveE:
	.zero		1
	.type		_ZN40_INTERNAL_1190aa78_4_k_cu_ffa87f44_255424cuda3std3__45__cpo5beginE,@object
	.size		_ZN40_INTERNAL_1190aa78_4_k_cu_ffa87f44_255424cuda3std3__45__cpo5beginE,(_ZN40_INTERNAL_1190aa78_4_k_cu_ffa87f44_255424cuda3std3__442_GLOBAL__N__1190aa78_4_k_cu_ffa87f44_255426ignoreE - _ZN40_INTERNAL_1190aa78_4_k_cu_ffa87f44_255424cuda3std3__45__cpo5beginE)
_ZN40_INTERNAL_1190aa78_4_k_cu_ffa87f44_255424cuda3std3__45__cpo5beginE:
	.zero		1
	.type		_ZN40_INTERNAL_1190aa78_4_k_cu_ffa87f44_255424cuda3std3__442_GLOBAL__N__1190aa78_4_k_cu_ffa87f44_255426ignoreE,@object
	.size		_ZN40_INTERNAL_1190aa78_4_k_cu_ffa87f44_255424cuda3std3__442_GLOBAL__N__1190aa78_4_k_cu_ffa87f44_255426ignoreE,(_ZN40_INTERNAL_1190aa78_4_k_cu_ffa87f44_255424cute7productE - _ZN40_INTERNAL_1190aa78_4_k_cu_ffa87f44_255424cuda3std3__442_GLOBAL__N__1190aa78_4_k_cu_ffa87f44_255426ignoreE)
_ZN40_INTERNAL_1190aa78_4_k_cu_ffa87f44_255424cuda3std3__442_GLOBAL__N__1190aa78_4_k_cu_ffa87f44_255426ignoreE:
	.zero		1
	.type		_ZN40_INTERNAL_1190aa78_4_k_cu_ffa87f44_255424cute7productE,@object
	.size		_ZN40_INTERNAL_1190aa78_4_k_cu_ffa87f44_255424cute7productE,(_ZN40_INTERNAL_1190aa78_4_k_cu_ffa87f44_255424cuda3std3__45__cpo3endE - _ZN40_INTERNAL_1190aa78_4_k_cu_ffa87f44_255424cute7productE)
_ZN40_INTERNAL_1190aa78_4_k_cu_ffa87f44_255424cute7productE:
	.zero		1
	.type		_ZN40_INTERNAL_1190aa78_4_k_cu_ffa87f44_255424cuda3std3__45__cpo3endE,@object
	.size		_ZN40_INTERNAL_1190aa78_4_k_cu_ffa87f44_255424cuda3std3__45__cpo3endE,(_ZN40_INTERNAL_1190aa78_4_k_cu_ffa87f44_255424cuda3std3__419piecewise_constructE - _ZN40_INTERNAL_1190aa78_4_k_cu_ffa87f44_255424cuda3std3__45__cpo3endE)
_ZN40_INTERNAL_1190aa78_4_k_cu_ffa87f44_255424cuda3std3__45__cpo3endE:
	.zero		1
	.type		_ZN40_INTERNAL_1190aa78_4_k_cu_ffa87f44_255424cuda3std3__419piecewise_constructE,@object
	.size		_ZN40_INTERNAL_1190aa78_4_k_cu_ffa87f44_255424cuda3std3__419piecewise_constructE,(_ZN40_INTERNAL_1190aa78_4_k_cu_ffa87f44_255424cuda3std3__45__cpo4cendE - _ZN40_INTERNAL_1190aa78_4_k_cu_ffa87f44_255424cuda3std3__419piecewise_constructE)
_ZN40_INTERNAL_1190aa78_4_k_cu_ffa87f44_255424cuda3std3__419piecewise_constructE:
	.zero		1
	.type		_ZN40_INTERNAL_1190aa78_4_k_cu_ffa87f44_255424cuda3std3__45__cpo4cendE,@object
	.size		_ZN40_INTERNAL_1190aa78_4_k_cu_ffa87f44_255424cuda3std3__45__cpo4cendE,(_ZN40_INTERNAL_1190aa78_4_k_cu_ffa87f44_255424cuda3std6ranges3__45__cpo4swapE - _ZN40_INTERNAL_1190aa78_4_k_cu_ffa87f44_255424cuda3std3__45__cpo4cendE)
_ZN40_INTERNAL_1190aa78_4_k_cu_ffa87f44_255424cuda3std3__45__cpo4cendE:
	.zero		1
	.type		_ZN40_INTERNAL_1190aa78_4_k_cu_ffa87f44_255424cuda3std6ranges3__45__cpo4swapE,@object
	.size		_ZN40_INTERNAL_1190aa78_4_k_cu_ffa87f44_255424cuda3std6ranges3__45__cpo4swapE,(.L_10 - _ZN40_INTERNAL_1190aa78_4_k_cu_ffa87f44_255424cuda3std6ranges3__45__cpo4swapE)
_ZN40_INTERNAL_1190aa78_4_k_cu_ffa87f44_255424cuda3std6ranges3__45__cpo4swapE:
	.zero		1
.L_10:


//--------------------- .nv.constant0._ZN7cutlass13device_kernelINS_4gemm6kernel13GemmUniversalIN4cute5tupleIJiiiiEEENS1_10collective13CollectiveMmaINS1_35MainloopSm100TmaUmmaWarpSpecializedILi8ELi2ELi4ENS5_IJNS4_1CILi4EEESB_NSA_ILi1EEEEEEEENS5_IJNSA_ILi256EEENSA_ILi128EEESG_EEEaNS5_IJlSC_lEEEaSI_NS4_8TiledMMAINS4_8MMA_AtomIJNS4_21SM100_MMA_S8_2x1SM_SSIaaiLi256ELi128ELNS4_4UMMA5MajorE0ELSN_0ELNSM_8SaturateE0EEEEEENS4_6LayoutINS5_IJSC_SC_SC_EEENS5_IJNSA_ILi0EEEST_ST_EEEEENS5_IJNS4_10UnderscoreESW_SW_EEEEENS4_28SM100_TMA_2SM_LOAD_MULTICASTENS4_14ComposedLayoutINS4_7SwizzleILi3ELi4ELi3EEENS4_18smem_ptr_flag_bitsILi8EEENSR_INS5_IJNSA_ILi8EEESG_EEENS5_IJSG_SC_EEEEEEEvNS4_8identityESZ_S19_vS1A_EENS_8epilogue10collective18CollectiveEpilogueINS1C_23Sm100TmaWarpSpecializedILi2ELi2ELi64ELb0ELb0EEEJNS5_IJSG_SG_SG_EEENS5_IJNSR_ISG_SC_EENSR_INSA_ILi64EEESC_EEEEEaSI_aSI_NS1C_6fusion15FusionCallbacksIS1G_NS1M_17LinearCombinationIaiaiLNS_15FloatRoundStyleE2EEES1H_S1L_JEEENS4_5SM1004TMEM4LOAD26SM100_TMEM_LOAD_32dp32b64xENS4_13SM90_TMA_LOADENS10_INS11_ILi2ELi4ELi3EEES14_NSR_INS5_IJS15_S1J_EEENS5_IJS1J_SC_EEEEEEENS4_39AutoVectorizingCopyWithAssumedAlignmentILi128EEENS4_14SM90_TMA_STOREES21_S23_S23_EEEvvEEEEvNT_6ParamsE --------------------------
	.section	.nv.constant0._ZN7cutlass13device_kernelINS_4gemm6kernel13GemmUniversalIN4cute5tupleIJiiiiEEENS1_10collective13CollectiveMmaINS1_35MainloopSm100TmaUmmaWarpSpecializedILi8ELi2ELi4ENS5_IJNS4_1CILi4EEESB_NSA_ILi1EEEEEEEENS5_IJNSA_ILi256EEENSA_ILi128EEESG_EEEaNS5_IJlSC_lEEEaSI_NS4_8TiledMMAINS4_8MMA_AtomIJNS4_21SM100_MMA_S8_2x1SM_SSIaaiLi256ELi128ELNS4_4UMMA5MajorE0ELSN_0ELNSM_8SaturateE0EEEEEENS4_6LayoutINS5_IJSC_SC_SC_EEENS5_IJNSA_ILi0EEEST_ST_EEEEENS5_IJNS4_10UnderscoreESW_SW_EEEEENS4_28SM100_TMA_2SM_LOAD_MULTICASTENS4_14ComposedLayoutINS4_7SwizzleILi3ELi4ELi3EEENS4_18smem_ptr_flag_bitsILi8EEENSR_INS5_IJNSA_ILi8EEESG_EEENS5_IJSG_SC_EEEEEEEvNS4_8identityESZ_S19_vS1A_EENS_8epilogue10collective18CollectiveEpilogueINS1C_23Sm100TmaWarpSpecializedILi2ELi2ELi64ELb0ELb0EEEJNS5_IJSG_SG_SG_EEENS5_IJNSR_ISG_SC_EENSR_INSA_ILi64EEESC_EEEEEaSI_aSI_NS1C_6fusion15FusionCallbacksIS1G_NS1M_17LinearCombinationIaiaiLNS_15FloatRoundStyleE2EEES1H_S1L_JEEENS4_5SM1004TMEM4LOAD26SM100_TMEM_LOAD_32dp32b64xENS4_13SM90_TMA_LOADENS10_INS11_ILi2ELi4ELi3EEES14_NSR_INS5_IJS15_S1J_EEENS5_IJS1J_SC_EEEEEEENS4_39AutoVectorizingCopyWithAssumedAlignmentILi128EEENS4_14SM90_TMA_STOREES21_S23_S23_EEEvvEEEEvNT_6ParamsE,"a",@progbits
	.sectionflags	@""
	.align	4
.nv.constant0._ZN7cutlass13device_kernelINS_4gemm6kernel13GemmUniversalIN4cute5tupleIJiiiiEEENS1_10collective13CollectiveMmaINS1_35MainloopSm100TmaUmmaWarpSpecializedILi8ELi2ELi4ENS5_IJNS4_1CILi4EEESB_NSA_ILi1EEEEEEEENS5_IJNSA_ILi256EEENSA_ILi128EEESG_EEEaNS5_IJlSC_lEEEaSI_NS4_8TiledMMAINS4_8MMA_AtomIJNS4_21SM100_MMA_S8_2x1SM_SSIaaiLi256ELi128ELNS4_4UMMA5MajorE0ELSN_0ELNSM_8SaturateE0EEEEEENS4_6LayoutINS5_IJSC_SC_SC_EEENS5_IJNSA_ILi0EEEST_ST_EEEEENS5_IJNS4_10UnderscoreESW_SW_EEEEENS4_28SM100_TMA_2SM_LOAD_MULTICASTENS4_14ComposedLayoutINS4_7SwizzleILi3ELi4ELi3EEENS4_18smem_ptr_flag_bitsILi8EEENSR_INS5_IJNSA_ILi8EEESG_EEENS5_IJSG_SC_EEEEEEEvNS4_8identityESZ_S19_vS1A_EENS_8epilogue10collective18CollectiveEpilogueINS1C_23Sm100TmaWarpSpecializedILi2ELi2ELi64ELb0ELb0EEEJNS5_IJSG_SG_SG_EEENS5_IJNSR_ISG_SC_EENSR_INSA_ILi64EEESC_EEEEEaSI_aSI_NS1C_6fusion15FusionCallbacksIS1G_NS1M_17LinearCombinationIaiaiLNS_15FloatRoundStyleE2EEES1H_S1L_JEEENS4_5SM1004TMEM4LOAD26SM100_TMEM_LOAD_32dp32b64xENS4_13SM90_TMA_LOADENS10_INS11_ILi2ELi4ELi3EEES14_NSR_INS5_IJS15_S1J_EEENS5_IJS1J_SC_EEEEEEENS4_39AutoVectorizingCopyWithAssumedAlignmentILi128EEENS4_14SM90_TMA_STOREES21_S23_S23_EEEvvEEEEvNT_6ParamsE:
	.zero		2944


//--------------------- SYMBOLS --------------------------

	.type		.nv.reservedSmem.offset0,@object
	.size		.nv.reservedSmem.offset0,0x4
	.type		.nv.reservedSmem.cap,@object
	.size		.nv.reservedSmem.cap,0x4
	.type		__assertfail,@function
